def matmul_kernel(
    a_ptr,
    b_ptr,
    c_ptr,
    M,
    N,
    K,
    stride_am,
    stride_ak,
    stride_bk,
    stride_bn,
    stride_cm,
    stride_cn,
    BLOCK_M: tl.constexpr,
    BLOCK_N: tl.constexpr,
    BLOCK_K: tl.constexpr,
    GROUP_M: tl.constexpr,
):
    pid = tl.program_id(axis=0)
    num_pid_m = tl.cdiv(M, BLOCK_M)
    num_pid_n = tl.cdiv(N, BLOCK_N)
    num_pid_in_group = GROUP_M * num_pid_n
    group_id = pid // num_pid_in_group
    first_pid_m = group_id * GROUP_M
    group_size_m = min(num_pid_m - first_pid_m, GROUP_M)
    pid_m = first_pid_m + ((pid % num_pid_in_group) % group_size_m)
    pid_n = (pid % num_pid_in_group) // group_size_m

    offs_am = (pid_m * BLOCK_M + tl.arange(0, BLOCK_M)) % M
    offs_bn = (pid_n * BLOCK_N + tl.arange(0, BLOCK_N)) % N
    offs_k = tl.arange(0, BLOCK_K)
    a_ptrs = a_ptr + offs_am[:, None] * stride_am + offs_k[None, :] * stride_ak
    b_ptrs = b_ptr + offs_k[:, None] * stride_bk + offs_bn[None, :] * stride_bn

    acc = tl.zeros((BLOCK_M, BLOCK_N), dtype=tl.float32)
    for kk in range(0, tl.cdiv(K, BLOCK_K)):
        a = tl.load(a_ptrs, mask=offs_k[None, :] < K - kk * BLOCK_K, other=0.0)
        b = tl.load(b_ptrs, mask=offs_k[:, None] < K - kk * BLOCK_K, other=0.0)
        acc = tl.dot(a, b, acc)
        a_ptrs += BLOCK_K * stride_ak
        b_ptrs += BLOCK_K * stride_bk

    c = acc.to(c_ptr.dtype.element_ty)
    offs_cm = pid_m * BLOCK_M + tl.arange(0, BLOCK_M)
    offs_cn = pid_n * BLOCK_N + tl.arange(0, BLOCK_N)
    c_ptrs = c_ptr + offs_cm[:, None] * stride_cm + offs_cn[None, :] * stride_cn
    mask = (offs_cm[:, None] < M) & (offs_cn[None, :] < N)
    tl.store(c_ptrs, c, mask=mask)

# config = {"BLOCK_K": 64, "BLOCK_M": 64, "BLOCK_N": 32, "GROUP_M": 8, "arch": "sm_100", "dtype": "fp16", "num_ctas": 1, "num_stages": 2, "num_warps": 8}
# arch = sm_100


// ===== COMPILED SASS (sm_100a) =====

	.target	sm_100a

	.elftype	@"ET_EXEC"


//--------------------- .note.nv.tkinfo           --------------------------
	.section	.note.nv.tkinfo,"",@"SHT_NOTE"
	.sectionflags	@"SHF_NOTE_NV_TKINFO"
	.tkinfo
        /*0018*/ 	.word	0x00000081
        /*0030*/ 	.string	""
        /*0030*/ 	.string	"ptxas-blackwell"
        /*0030*/ 	.string	"Cuda compilation tools, release 12.9, V12.9.86"
        /*0030*/ 	.string	"Build cuda_12.9.r12.9/compiler.36037853_0"
        /*0030*/ 	.string	"-v  -suppress-debug-info  -lineinfo  -arch sm_100a "



//--------------------- .note.nv.cuver            --------------------------
	.section	.note.nv.cuver,"",@"SHT_NOTE"
	.sectionflags	@"SHF_NOTE_NV_CUVER"
        /*0018*/ 	.short	0x0001
        /*001a*/ 	.short	0x0064
        /*001c*/ 	.short	0x0001
        /*001e*/ 	.short	0x0000
        /*0020*/ 	.short	0x0001
        /*0022*/ 	.short	0x0000


//--------------------- .nv.info                  --------------------------
	.section	.nv.info,"",@"SHT_CUDA_INFO"
	.align	4


	//----- nvinfo : EIATTR_REGCOUNT
	.align		4
        /*0000*/ 	.byte	0x04, 0x2f
        /*0002*/ 	.short	(.L_4 - .L_3)
	.align		4
.L_3:
        /*0004*/ 	.word	index@(matmul_kernel)
        /*0008*/ 	.word	0x0000007c


	//----- nvinfo : EIATTR_FRAME_SIZE
	.align		4
.L_4:
        /*000c*/ 	.byte	0x04, 0x11
        /*000e*/ 	.short	(.L_6 - .L_5)
	.align		4
.L_5:
        /*0010*/ 	.word	index@($__internal_2_$__cuda_sm10x_tcgen05_guardrail_trap_unallocated_columns_being_dealloced)
        /*0014*/ 	.word	0x00000000


	//----- nvinfo : EIATTR_FRAME_SIZE
	.align		4
.L_6:
        /*0018*/ 	.byte	0x04, 0x11
        /*001a*/ 	.short	(.L_8 - .L_7)
	.align		4
.L_7:
        /*001c*/ 	.word	index@($__internal_1_$__cuda_sm10x_tcgen05_guardrail_trap_phase_invalid_during_alloc)
        /*0020*/ 	.word	0x00000000


	//----- nvinfo : EIATTR_FRAME_SIZE
	.align		4
.L_8:
        /*0024*/ 	.byte	0x04, 0x11
        /*0026*/ 	.short	(.L_10 - .L_9)
	.align		4
.L_9:
        /*0028*/ 	.word	index@($__internal_0_$__cuda_sm10x_tcgen05_guardrail_trap_col_being_dealloced_not_returned_by_alloc)
        /*002c*/ 	.word	0x00000000


	//----- nvinfo : EIATTR_FRAME_SIZE
	.align		4
.L_10:
        /*0030*/ 	.byte	0x04, 0x11
        /*0032*/ 	.short	(.L_12 - .L_11)
	.align		4
.L_11:
        /*0034*/ 	.word	index@(matmul_kernel)
        /*0038*/ 	.word	0x00000000


	//----- nvinfo : EIATTR_MIN_STACK_SIZE
	.align		4
.L_12:
        /*003c*/ 	.byte	0x04, 0x12
        /*003e*/ 	.short	(.L_14 - .L_13)
	.align		4
.L_13:
        /*0040*/ 	.word	index@(matmul_kernel)
        /*0044*/ 	.word	0x00000000
.L_14:


//--------------------- .nv.info.matmul_kernel    --------------------------
	.section	.nv.info.matmul_kernel,"",@"SHT_CUDA_INFO"
	.sectionflags	@""
	.align	4


	//----- nvinfo : EIATTR_CUDA_API_VERSION
	.align		4
        /*0000*/ 	.byte	0x04, 0x37
        /*0002*/ 	.short	(.L_16 - .L_15)
.L_15:
        /*0004*/ 	.word	0x00000081


	//----- nvinfo : EIATTR_KPARAM_INFO
	.align		4
.L_16:
        /*0008*/ 	.byte	0x04, 0x17
        /*000a*/ 	.short	(.L_18 - .L_17)
.L_17:
        /*000c*/ 	.word	0x00000000
        /*0010*/ 	.short	0x000d
        /*0012*/ 	.short	0x0048
        /*0014*/ 	.byte	0x00, 0xf4, 0x21, 0x00


	//----- nvinfo : EIATTR_KPARAM_INFO
	.align		4
.L_18:
        /*0018*/ 	.byte	0x04, 0x17
        /*001a*/ 	.short	(.L_20 - .L_19)
.L_19:
        /*001c*/ 	.word	0x00000000
        /*0020*/ 	.short	0x000c
        /*0022*/ 	.short	0x0040
        /*0024*/ 	.byte	0x00, 0xf4, 0x21, 0x00


	//----- nvinfo : EIATTR_KPARAM_INFO
	.align		4
.L_20:
        /*0028*/ 	.byte	0x04, 0x17
        /*002a*/ 	.short	(.L_22 - .L_21)
.L_21:
        /*002c*/ 	.word	0x00000000
        /*0030*/ 	.short	0x000b
        /*0032*/ 	.short	0x0038
        /*0034*/ 	.byte	0x00, 0xf0, 0x11, 0x00


	//----- nvinfo : EIATTR_KPARAM_INFO
	.align		4
.L_22:
        /*0038*/ 	.byte	0x04, 0x17
        /*003a*/ 	.short	(.L_24 - .L_23)
.L_23:
        /*003c*/ 	.word	0x00000000
        /*0040*/ 	.short	0x000a
        /*0042*/ 	.short	0x0034
        /*0044*/ 	.byte	0x00, 0xf0, 0x11, 0x00


	//----- nvinfo : EIATTR_KPARAM_INFO
	.align		4
.L_24:
        /*0048*/ 	.byte	0x04, 0x17
        /*004a*/ 	.short	(.L_26 - .L_25)
.L_25:
        /*004c*/ 	.word	0x00000000
        /*0050*/ 	.short	0x0009
        /*0052*/ 	.short	0x0030
        /*0054*/ 	.byte	0x00, 0xf0, 0x11, 0x00


	//----- nvinfo : EIATTR_KPARAM_INFO
	.align		4
.L_26:
        /*0058*/ 	.byte	0x04, 0x17
        /*005a*/ 	.short	(.L_28 - .L_27)
.L_27:
        /*005c*/ 	.word	0x00000000
        /*0060*/ 	.short	0x0008
        /*0062*/ 	.short	0x002c
        /*0064*/ 	.byte	0x00, 0xf0, 0x11, 0x00


	//----- nvinfo : EIATTR_KPARAM_INFO
	.align		4
.L_28:
        /*0068*/ 	.byte	0x04, 0x17
        /*006a*/ 	.short	(.L_30 - .L_29)
.L_29:
        /*006c*/ 	.word	0x00000000
        /*0070*/ 	.short	0x0007
        /*0072*/ 	.short	0x0028
        /*0074*/ 	.byte	0x00, 0xf0, 0x11, 0x00


	//----- nvinfo : EIATTR_KPARAM_INFO
	.align		4
.L_30:
        /*0078*/ 	.byte	0x04, 0x17
        /*007a*/ 	.short	(.L_32 - .L_31)
.L_31:
        /*007c*/ 	.word	0x00000000
        /*0080*/ 	.short	0x0006
        /*0082*/ 	.short	0x0024
        /*0084*/ 	.byte	0x00, 0xf0, 0x11, 0x00


	//----- nvinfo : EIATTR_KPARAM_INFO
	.align		4
.L_32:
        /*0088*/ 	.byte	0x04, 0x17
        /*008a*/ 	.short	(.L_34 - .L_33)
.L_33:
        /*008c*/ 	.word	0x00000000
        /*0090*/ 	.short	0x0005
        /*0092*/ 	.short	0x0020
        /*0094*/ 	.byte	0x00, 0xf0, 0x11, 0x00


	//----- nvinfo : EIATTR_KPARAM_INFO
	.align		4
.L_34:
        /*0098*/ 	.byte	0x04, 0x17
        /*009a*/ 	.short	(.L_36 - .L_35)
.L_35:
        /*009c*/ 	.word	0x00000000
        /*00a0*/ 	.short	0x0004
        /*00a2*/ 	.short	0x001c
        /*00a4*/ 	.byte	0x00, 0xf0, 0x11, 0x00


	//----- nvinfo : EIATTR_KPARAM_INFO
	.align		4
.L_36:
        /*00a8*/ 	.byte	0x04, 0x17
        /*00aa*/ 	.short	(.L_38 - .L_37)
.L_37:
        /*00ac*/ 	.word	0x00000000
        /*00b0*/ 	.short	0x0003
        /*00b2*/ 	.short	0x0018
        /*00b4*/ 	.byte	0x00, 0xf0, 0x11, 0x00


	//----- nvinfo : EIATTR_KPARAM_INFO
	.align		4
.L_38:
        /*00b8*/ 	.byte	0x04, 0x17
        /*00ba*/ 	.short	(.L_40 - .L_39)
.L_39:
        /*00bc*/ 	.word	0x00000000
        /*00c0*/ 	.short	0x0002
        /*00c2*/ 	.short	0x0010
        /*00c4*/ 	.byte	0x00, 0xf4, 0x21, 0x00


	//----- nvinfo : EIATTR_KPARAM_INFO
	.align		4
.L_40:
        /*00c8*/ 	.byte	0x04, 0x17
        /*00ca*/ 	.short	(.L_42 - .L_41)
.L_41:
        /*00cc*/ 	.word	0x00000000
        /*00d0*/ 	.short	0x0001
        /*00d2*/ 	.short	0x0008
        /*00d4*/ 	.byte	0x00, 0xf4, 0x21, 0x00


	//----- nvinfo : EIATTR_KPARAM_INFO
	.align		4
.L_42:
        /*00d8*/ 	.byte	0x04, 0x17
        /*00da*/ 	.short	(.L_44 - .L_43)
.L_43:
        /*00dc*/ 	.word	0x00000000
        /*00e0*/ 	.short	0x0000
        /*00e2*/ 	.short	0x0000
        /*00e4*/ 	.byte	0x00, 0xf4, 0x21, 0x00


	//----- nvinfo : EIATTR_AT_ENTRY_FRAGMENTS
	.align		4
.L_44:
        /*00e8*/ 	.byte	0x04, 0x4f
        /*00ea*/ 	.short	(.L_46 - .L_45)


	//   ....[0]....
.L_45:
        /*00ec*/ 	.word	0x00000004


	//----- nvinfo : EIATTR_RESERVED_SMEM_USED
	.align		4
.L_46:
        /*00f0*/ 	.byte	0x01, 0x41
	.zero		2


	//----- nvinfo : EIATTR_SPARSE_MMA_MASK
	.align		4
        /*00f4*/ 	.byte	0x03, 0x50
        /*00f6*/ 	.short	0x0000


	//----- nvinfo : EIATTR_TCGEN05_1CTA_USED
	.align		4
        /*00f8*/ 	.byte	0x01, 0x51
	.zero		2


	//----- nvinfo : EIATTR_MAXREG_COUNT
	.align		4
        /*00fc*/ 	.byte	0x03, 0x1b
        /*00fe*/ 	.short	0x00ff


	//----- nvinfo : EIATTR_NUM_BARRIERS
	.align		4
        /*0100*/ 	.byte	0x02, 0x4c
        /*0102*/ 	.byte	0x01
	.zero		1


	//----- nvinfo : EIATTR_INT_WARP_WIDE_INSTR_OFFSETS
	.align		4
        /*0104*/ 	.byte	0x04, 0x31
        /*0106*/ 	.short	(.L_48 - .L_47)


	//   ....[0]....
.L_47:
        /*0108*/ 	.word	0x000012a0


	//   ....[1]....
        /*010c*/ 	.word	0x000012c0


	//   ....[2]....
        /*0110*/ 	.word	0x00001fc0


	//   ....[3]....
        /*0114*/ 	.word	0x000037c0


	//   ....[4]....
        /*0118*/ 	.word	0x00003810


	//----- nvinfo : EIATTR_COOP_GROUP_MASK_REGIDS
	.align		4
.L_48:
        /*011c*/ 	.byte	0x04, 0x29
        /*011e*/ 	.short	(.L_50 - .L_49)


	//   ....[0]....
.L_49:
        /*0120*/ 	.word	0xffffffff


	//   ....[1]....
        /*0124*/ 	.word	0xffffffff


	//   ....[2]....
        /*0128*/ 	.word	0xffffffff


	//   ....[3]....
        /*012c*/ 	.word	0xffffffff


	//----- nvinfo : EIATTR_COOP_GROUP_INSTR_OFFSETS
	.align		4
.L_50:
        /*0130*/ 	.byte	0x04, 0x28
        /*0132*/ 	.short	(.L_52 - .L_51)


	//   ....[0]....
.L_51:
        /*0134*/ 	.word	0x00000060


	//   ....[1]....
        /*0138*/ 	.word	0x00000310


	//   ....[2]....
        /*013c*/ 	.word	0x00003660


	//   ....[3]....
        /*0140*/ 	.word	0x000038c0


	//----- nvinfo : EIATTR_VRC_CTA_INIT_COUNT
	.align		4
.L_52:
        /*0144*/ 	.byte	0x02, 0x4a
        /*0146*/ 	.byte	0x80
	.zero		1


	//----- nvinfo : EIATTR_MBARRIER_INSTR_OFFSETS
	.align		4
        /*0148*/ 	.byte	0x04, 0x39
        /*014a*/ 	.short	(.L_54 - .L_53)


	//   ....[0]....
.L_53:
        /*014c*/ 	.word	0x000013e0
        /*0150*/ 	.word	0x000000ff
        /*0154*/ 	.word	0x00000000
        /*0158*/ 	.short	0x0100
        /*015a*/ 	.byte	0x0b
	.zero		1


	//   ....[1]....
        /*015c*/ 	.word	0x00001fe0
        /*0160*/ 	.word	0x000000ff
        /*0164*/ 	.word	0x00006008
        /*0168*/ 	.short	0x0100
        /*016a*/ 	.byte	0x09
	.zero		1


	//   ....[2]....
        /*016c*/ 	.word	0x000026f0
        /*0170*/ 	.word	0x000000ff
        /*0174*/ 	.word	0x00000000
        /*0178*/ 	.short	0x010a
        /*017a*/ 	.byte	0x0b
	.zero		1


	//   ....[3]....
        /*017c*/ 	.word	0x00003090
        /*0180*/ 	.word	0x000000ff
        /*0184*/ 	.word	0x00000000
        /*0188*/ 	.short	0x010a
        /*018a*/ 	.byte	0x0b
	.zero		1


	//   ....[4]....
        /*018c*/ 	.word	0x00003200
        /*0190*/ 	.word	0x000000ff
        /*0194*/ 	.word	0x00006000
        /*0198*/ 	.short	0x0108
        /*019a*/ 	.byte	0x09
	.zero		1


	//   ....[5]....
        /*019c*/ 	.word	0x000032e0
        /*01a0*/ 	.word	0x000000ff
        /*01a4*/ 	.word	0x00006008
        /*01a8*/ 	.short	0x0108
        /*01aa*/ 	.byte	0x09
	.zero		1


	//   ....[6]....
        /*01ac*/ 	.word	0x000038e0
        /*01b0*/ 	.word	0x000000ff
        /*01b4*/ 	.word	0x00000000
        /*01b8*/ 	.short	0x010a
        /*01ba*/ 	.byte	0x0b
	.zero		1


	//   ....[7]....
        /*01bc*/ 	.word	0x00003910
        /*01c0*/ 	.word	0x000000ff
        /*01c4*/ 	.word	0x00000000
        /*01c8*/ 	.short	0x010a
        /*01ca*/ 	.byte	0x0b
	.zero		1


	//----- nvinfo : EIATTR_NUM_MBARRIERS
	.align		4
.L_54:
        /*01cc*/ 	.byte	0x03, 0x38
        /*01ce*/ 	.short	0x0002


	//----- nvinfo : EIATTR_EXIT_INSTR_OFFSETS
	.align		4
        /*01d0*/ 	.byte	0x04, 0x1c
        /*01d2*/ 	.short	(.L_56 - .L_55)


	//   ....[0]....
.L_55:
        /*01d4*/ 	.word	0x000038d0


	//----- nvinfo : EIATTR_REQNTID
	.align		4
.L_56:
        /*01d8*/ 	.byte	0x04, 0x10
        /*01da*/ 	.short	(.L_58 - .L_57)
.L_57:
        /*01dc*/ 	.word	0x00000100
        /*01e0*/ 	.word	0x00000001
        /*01e4*/ 	.word	0x00000001


	//----- nvinfo : EIATTR_CRS_STACK_SIZE
	.align		4
.L_58:
        /*01e8*/ 	.byte	0x04, 0x1e
        /*01ea*/ 	.short	(.L_60 - .L_59)
.L_59:
        /*01ec*/ 	.word	0x00000000


	//----- nvinfo : EIATTR_CBANK_PARAM_SIZE
	.align		4
.L_60:
        /*01f0*/ 	.byte	0x03, 0x19
        /*01f2*/ 	.short	0x0050


	//----- nvinfo : EIATTR_PARAM_CBANK
	.align		4
        /*01f4*/ 	.byte	0x04, 0x0a
        /*01f6*/ 	.short	(.L_62 - .L_61)
	.align		4
.L_61:
        /*01f8*/ 	.word	index@(.nv.constant0.matmul_kernel)
        /*01fc*/ 	.short	0x0380
        /*01fe*/ 	.short	0x0050


	//----- nvinfo : EIATTR_SW_WAR
	.align		4
.L_62:
        /*0200*/ 	.byte	0x04, 0x36
        /*0202*/ 	.short	(.L_64 - .L_63)
.L_63:
        /*0204*/ 	.word	0x00000008
.L_64:


//--------------------- .nv.compat                --------------------------
	.section	.nv.compat,"",@"SHT_CUDA_COMPAT_INFO"
	.align	4
        /*0000*/ 	.byte	0x02, 0x02, 0x02, 0x00, 0x02, 0x05, 0x05, 0x00, 0x02, 0x03, 0x00, 0x00, 0x02, 0x06, 0x01, 0x00


//--------------------- .nv.callgraph             --------------------------
	.section	.nv.callgraph,"",@"SHT_CUDA_CALLGRAPH"
	.align	4
	.sectionentsize	8
	.align		4
        /*0000*/ 	.word	0x00000000
	.align		4
        /*0004*/ 	.word	0xffffffff
	.align		4
        /*0008*/ 	.word	0x00000000
	.align		4
        /*000c*/ 	.word	0xfffffffe
	.align		4
        /*0010*/ 	.word	0x00000000
	.align		4
        /*0014*/ 	.word	0xfffffffd
	.align		4
        /*0018*/ 	.word	0x00000000
	.align		4
        /*001c*/ 	.word	0xfffffffc


//--------------------- .text.matmul_kernel       --------------------------
	.section	.text.matmul_kernel,"ax",@progbits
	.align	128
        .global         matmul_kernel
        .type           matmul_kernel,@function
        .size           matmul_kernel,(.L_x_20 - matmul_kernel)
        .other          matmul_kernel,@"STO_CUDA_ENTRY STV_DEFAULT"
matmul_kernel:
.text.matmul_kernel:
[----:B------:R-:W0:Y:S01]  /*0000*/  LDC R1, c[0x0][0x37c] ;  /* 0x0000df00ff017b82 */ /* 0x000e220000000800 */
[----:B------:R-:W1:Y:S01]  /*0010*/  S2R R61, SR_TID.X ;  /* 0x00000000003d7919 */ /* 0x000e620000002100 */
[----:B------:R-:W2:Y:S01]  /*0020*/  LDCU.64 UR20, c[0x0][0x358] ;  /* 0x00006b00ff1477ac */ /* 0x000ea20008000a00 */
[----:B-1----:R-:W-:-:S13]  /*0030*/  ISETP.GE.U32.AND P1, PT, R61, 0x20, PT ;  /* 0x000000203d00780c */ /* 0x002fda0003f26070 */
[----:B--2---:R-:W-:Y:S05]  /*0040*/  @P1 BRA `(.L_x_0) ;  /* 0x0000000000b41947 */ /* 0x004fea0003800000 */
[----:B------:R-:W1:Y:S01]  /*0050*/  S2UR UR6, SR_CgaCtaId ;  /* 0x00000000000679c3 */ /* 0x000e620000008800 */
[----:B------:R-:W-:Y:S01]  /*0060*/  NOP ;  /* 0x0000000000007918 */ /* 0x000fe20000000000 */
[----:B------:R-:W-:Y:S02]  /*0070*/  UMOV UR4, 0x40 ;  /* 0x0000004000047882 */ /* 0x000fe40000000000 */
[----:B-1----:R-:W-:-:S09]  /*0080*/  ULEA UR4, UR6, UR4, 0x18 ;  /* 0x0000000406047291 */ /* 0x002fd2000f8ec0ff */
[----:B------:R-:W1:Y:S01]  /*0090*/  LDS.U8 R0, [UR4] ;  /* 0x00000004ff007984 */ /* 0x000e620008000000 */
[----:B------:R-:W-:Y:S02]  /*00a0*/  UMOV UR4, 0x400 ;  /* 0x0000040000047882 */ /* 0x000fe40000000000 */
[----:B------:R-:W-:Y:S01]  /*00b0*/  ULEA UR4, UR6, UR4, 0x18 ;  /* 0x0000000406047291 */ /* 0x000fe2000f8ec0ff */
[----:B-1----:R-:W-:-:S13]  /*00c0*/  ISETP.NE.AND P0, PT, R0, RZ, PT ;  /* 0x000000ff0000720c */ /* 0x002fda0003f05270 */
[----:B------:R-:W-:Y:S05]  /*00d0*/  @P0 BRA `(.L_x_1) ;  /* 0x0000000000780947 */ /* 0x000fea0003800000 */
[----:B------:R-:W-:-:S13]  /*00e0*/  ELECT P0, URZ, PT ;  /* 0x0000000000ff782f */ /* 0x000fda0003800000 */
[----:B------:R-:W-:Y:S05]  /*00f0*/  @!P0 BRA `(.L_x_2) ;  /* 0x0000000000808947 */ /* 0x000fea0003800000 */
[----:B------:R-:W-:Y:S01]  /*0100*/  UMOV UR5, 0x1 ;  /* 0x0000000100057882 */ /* 0x000fe20000000000 */
[----:B------:R-:W-:-:S04]  /*0110*/  IMAD.MOV.U32 R4, RZ, RZ, 0x1 ;  /* 0x00000001ff047424 */ /* 0x000fc800078e00ff */
[----:B------:R-:W-:Y:S04]  /*0120*/  DEPBAR.LE SB1, 0x36 ;  /* 0x00009d800000791a */ /* 0x000fe80000000000 */
[----:B------:R-:W1:Y:S02]  /*0130*/  UTCATOMSWS.FIND_AND_SET.ALIGN UP0, UR5, UR5 ;  /* 0x00000005000575e3 */ /* 0x000e640008000800 */
[----:B-1----:R-:W-:-:S04]  /*0140*/  PLOP3.LUT P0, PT, PT, PT, UP0, 0x80, 0x8 ;  /* 0x000000000008781c */ /* 0x002fc80003f0f008 */
[----:B------:R-:W-:-:S04]  /*0150*/  SEL R0, RZ, 0xffffffff, !P0 ;  /* 0xffffffffff007807 */ /* 0x000fc80004000000 */
[----:B------:R-:W-:Y:S01]  /*0160*/  ISETP.NE.AND P0, PT, R0, RZ, PT ;  /* 0x000000ff0000720c */ /* 0x000fe20003f05270 */
[----:B------:R-:W-:-:S12]  /*0170*/  IMAD.U32 R0, RZ, RZ, UR5 ;  /* 0x00000005ff007e24 */ /* 0x000fd8000f8e00ff */
[----:B------:R-:W-:Y:S05]  /*0180*/  @P0 BRA `(.L_x_3) ;  /* 0x0000000000240947 */ /* 0x000fea0003800000 */
.L_x_4:
[----:B------:R-:W-:Y:S05]  /*0190*/  NANOSLEEP 0x64 ;  /* 0x000000640000795d */ /* 0x000fea0003800000 */
[----:B------:R-:W-:-:S05]  /*01a0*/  UMOV UR5, 0x1 ;  /* 0x0000000100057882 */ /* 0x000fca0000000000 */
[----:B------:R-:W-:Y:S04]  /*01b0*/  DEPBAR.LE SB1, 0x36 ;  /* 0x00009d800000791a */ /* 0x000fe80000000000 */
[----:B------:R-:W1:Y:S02]  /*01c0*/  UTCATOMSWS.FIND_AND_SET.ALIGN UP0, UR5, UR5 ;  /* 0x00000005000575e3 */ /* 0x000e640008000800 */
[----:B-1----:R-:W-:-:S04]  /*01d0*/  PLOP3.LUT P0, PT, PT, PT, UP0, 0x80, 0x8 ;  /* 0x000000000008781c */ /* 0x002fc80003f0f008 */
[----:B------:R-:W-:-:S04]  /*01e0*/  SEL R0, RZ, 0xffffffff, !P0 ;  /* 0xffffffffff007807 */ /* 0x000fc80004000000 */
[----:B------:R-:W-:Y:S01]  /*01f0*/  ISETP.NE.AND P0, PT, R0, RZ, PT ;  /* 0x000000ff0000720c */ /* 0x000fe20003f05270 */
[----:B------:R-:W-:-:S12]  /*0200*/  IMAD.U32 R0, RZ, RZ, UR5 ;  /* 0x00000005ff007e24 */ /* 0x000fd8000f8e00ff */
[----:B------:R-:W-:Y:S05]  /*0210*/  @!P0 BRA `(.L_x_4) ;  /* 0xfffffffc00dc8947 */ /* 0x000fea000383ffff */
.L_x_3:
[----:B------:R-:W-:Y:S01]  /*0220*/  VIADD R3, R0, 0x10 ;  /* 0x0000001000037836 */ /* 0x000fe20000000000 */
[----:B------:R-:W-:Y:S01]  /*0230*/  UMOV UR5, 0x50 ;  /* 0x0000005000057882 */ /* 0x000fe20000000000 */
[----:B------:R-:W-:Y:S01]  /*0240*/  SHF.L.U32 R2, R4, R0, RZ ;  /* 0x0000000004027219 */ /* 0x000fe200000006ff */
[----:B------:R-:W-:Y:S01]  /*0250*/  ULEA UR5, UR6, UR5, 0x18 ;  /* 0x0000000506057291 */ /* 0x000fe2000f8ec0ff */
[----:B------:R-:W-:Y:S01]  /*0260*/  IMAD.SHL.U32 R0, R0, 0x20, RZ ;  /* 0x0000002000007824 */ /* 0x000fe200078e00ff */
[----:B------:R-:W-:-:S04]  /*0270*/  SHF.L.U32 R3, R4, R3, RZ ;  /* 0x0000000304037219 */ /* 0x000fc800000006ff */
[----:B------:R-:W-:-:S05]  /*0280*/  LOP3.LUT R2, R3, R2, RZ, 0xfc, !PT ;  /* 0x0000000203027212 */ /* 0x000fca00078efcff */
[----:B------:R1:W-:Y:S04]  /*0290*/  ATOMS.OR RZ, [UR5], R2 ;  /* 0x00000002ffff798c */ /* 0x0003e8000b000005 */
[----:B------:R1:W-:Y:S01]  /*02a0*/  STS [UR4], R0 ;  /* 0x00000000ff007988 */ /* 0x0003e20008000804 */
[----:B------:R-:W-:Y:S05]  /*02b0*/  BRA `(.L_x_2) ;  /* 0x0000000000107947 */ /* 0x000fea0003800000 */
.L_x_1:
[----:B------:R-:W-:Y:S01]  /*02c0*/  IMAD.MOV.U32 R0, RZ, RZ, -0x1 ;  /* 0xffffffffff007424 */ /* 0x000fe200078e00ff */
[----:B------:R-:W-:-:S04]  /*02d0*/  MOV R2, 0x300 ;  /* 0x0000030000027802 */ /* 0x000fc80000000f00 */
[----:B------:R1:W-:Y:S03]  /*02e0*/  STS [UR4], R0 ;  /* 0x00000000ff007988 */ /* 0x0003e60008000804 */
[----:B01----:R-:W-:Y:S05]  /*02f0*/  CALL.REL.NOINC `($__internal_1_$__cuda_sm10x_tcgen05_guardrail_trap_phase_invalid_during_alloc) ;  /* 0x00000034009c7944 */ /* 0x003fea0003c00000 */
.L_x_2:
[----:B------:R-:W-:Y:S05]  /*0300*/  WARPSYNC.ALL ;  /* 0x0000000000007948 */ /* 0x000fea0003800000 */
[----:B------:R-:W-:Y:S01]  /*0310*/  NOP ;  /* 0x0000000000007918 */ /* 0x000fe20000000000 */
.L_x_0:
[----:B------:R-:W2:Y:S01]  /*0320*/  LDC.64 R8, c[0x0][0x398] ;  /* 0x0000e600ff087b82 */ /* 0x000ea20000000a00 */
[----:B------:R-:W3:Y:S01]  /*0330*/  S2R R5, SR_CTAID.X ;  /* 0x0000000000057919 */ /* 0x000ee20000002500 */
[----:B------:R-:W-:Y:S01]  /*0340*/  LOP3.LUT R62, R61, 0x3f, RZ, 0xc0, !PT ;  /* 0x0000003f3d3e7812 */ /* 0x000fe200078ec0ff */
[----:B------:R-:W-:Y:S01]  /*0350*/  UMOV UR9, 0x400 ;  /* 0x0000040000097882 */ /* 0x000fe20000000000 */
[--C-:B------:R-:W-:Y:S01]  /*0360*/  SHF.R.U32.HI R63, RZ, 0x6, R61.reuse ;  /* 0x00000006ff3f7819 */ /* 0x100fe2000001163d */
[----:B------:R-:W-:Y:S01]  /*0370*/  UMOV UR6, 0x1 ;  /* 0x0000000100067882 */ /* 0x000fe20000000000 */
[----:B------:R-:W-:Y:S01]  /*0380*/  SHF.R.U32.HI R104, RZ, 0x5, R61 ;  /* 0x00000005ff687819 */ /* 0x000fe2000001163d */
[----:B------:R-:W4:Y:S01]  /*0390*/  LDCU.128 UR12, c[0x0][0x380] ;  /* 0x00007000ff0c77ac */ /* 0x000f220008000c00 */
[----:B------:R-:W-:Y:S01]  /*03a0*/  SGXT.U32 R63, R63, 0x2 ;  /* 0x000000023f3f781a */ /* 0x000fe20000000000 */
[----:B------:R-:W5:Y:S01]  /*03b0*/  S2UR UR4, SR_CgaCtaId ;  /* 0x00000000000479c3 */ /* 0x000f620000008800 */
[----:B------:R-:W-:-:S02]  /*03c0*/  PRMT R99, RZ, 0x7610, R99 ;  /* 0x00007610ff637816 */ /* 0x000fc40000000063 */
[C---:B------:R-:W-:Y:S02]  /*03d0*/  LOP3.LUT R89, R63.reuse, 0x10, RZ, 0xfc, !PT ;  /* 0x000000103f597812 */ /* 0x040fe400078efcff */
[C---:B------:R-:W-:Y:S02]  /*03e0*/  LOP3.LUT R91, R63.reuse, 0x18, RZ, 0xfc, !PT ;  /* 0x000000183f5b7812 */ /* 0x040fe400078efcff */
[----:B------:R-:W-:Y:S01]  /*03f0*/  LOP3.LUT R93, R63, 0x20, RZ, 0xfc, !PT ;  /* 0x000000203f5d7812 */ /* 0x000fe200078efcff */
[----:B------:R-:W1:Y:S02]  /*0400*/  LDC.64 R52, c[0x0][0x3a8] ;  /* 0x0000ea00ff347b82 */ /* 0x000e640000000a00 */
[----:B-12---:R-:W-:Y:S01]  /*0410*/  VIADD R0, R9, 0x1f ;  /* 0x0000001f09007836 */ /* 0x006fe20000000000 */
[----:B------:R-:W-:-:S05]  /*0420*/  IABS R16, R9 ;  /* 0x0000000900107213 */ /* 0x000fca0000000000 */
[----:B------:R-:W1:Y:S01]  /*0430*/  LDC.64 R50, c[0x0][0x3a0] ;  /* 0x0000e800ff327b82 */ /* 0x000e620000000a00 */
[----:B------:R-:W-:Y:S02]  /*0440*/  IABS R15, R8 ;  /* 0x00000008000f7213 */ /* 0x000fe40000000000 */
[----:B------:R-:W-:-:S04]  /*0450*/  SHF.R.S32.HI R3, RZ, 0x1f, R0 ;  /* 0x0000001fff037819 */ /* 0x000fc80000011400 */
[----:B------:R-:W-:Y:S01]  /*0460*/  LEA.HI R3, R3, R0, RZ, 0x5 ;  /* 0x0000000003037211 */ /* 0x000fe200078f28ff */
[----:B-----5:R-:W-:Y:S01]  /*0470*/  ULEA UR9, UR4, UR9, 0x18 ;  /* 0x0000000904097291 */ /* 0x020fe2000f8ec0ff */
[----:B---3--:R-:W-:Y:S01]  /*0480*/  IABS R10, R5 ;  /* 0x00000005000a7213 */ /* 0x008fe20000000000 */
[----:B------:R-:W-:Y:S01]  /*0490*/  BAR.SYNC.DEFER_BLOCKING 0x0 ;  /* 0x0000000000007b1d */ /* 0x000fe20000010000 */
[----:B------:R-:W-:Y:S01]  /*04a0*/  SHF.R.S32.HI R3, RZ, 0x5, R3 ;  /* 0x00000005ff037819 */ /* 0x000fe20000011403 */
[----:B------:R-:W-:Y:S01]  /*04b0*/  UIADD3 UR11, UPT, UPT, UR9, 0x6000, URZ ;  /* 0x00006000090b7890 */ /* 0x000fe2000fffe0ff */
[----:B------:R-:W-:-:S03]  /*04c0*/  IMAD R25, R63, R52, RZ ;  /* 0x000000343f197224 */ /* 0x000fc600078e02ff */
[----:B------:R-:W-:Y:S02]  /*04d0*/  IMAD.SHL.U32 R4, R3, 0x8, RZ ;  /* 0x0000000803047824 */ /* 0x000fe400078e00ff */
[----:B------:R-:W-:-:S03]  /*04e0*/  IMAD R31, R52, 0x4, R25 ;  /* 0x00000004341f7824 */ /* 0x000fc600078e0219 */
[-C--:B------:R-:W-:Y:S01]  /*04f0*/  IABS R7, R4.reuse ;  /* 0x0000000400077213 */ /* 0x080fe20000000000 */
[----:B------:R-:W-:Y:S01]  /*0500*/  IMAD R33, R52, 0x4, R31 ;  /* 0x0000000434217824 */ /* 0x000fe200078e021f */
[----:B------:R-:W-:Y:S01]  /*0510*/  IABS R12, R4 ;  /* 0x00000004000c7213 */ /* 0x000fe20000000000 */
[----:B-1----:R-:W-:Y:S01]  /*0520*/  VIADD R64, R50, 0x3f ;  /* 0x0000003f32407836 */ /* 0x002fe20000000000 */
[----:B------:R-:W1:Y:S01]  /*0530*/  I2F.RP R0, R7 ;  /* 0x0000000700007306 */ /* 0x000e620000209400 */
[----:B------:R-:W-:-:S04]  /*0540*/  IMAD R35, R52, 0x4, R33 ;  /* 0x0000000434237824 */ /* 0x000fc800078e0221 */
[C---:B------:R-:W-:Y:S01]  /*0550*/  IMAD R23, R52.reuse, 0x4, R35 ;  /* 0x0000000434177824 */ /* 0x040fe200078e0223 */
[----:B------:R-:W2:Y:S03]  /*0560*/  LDS R18, [UR9] ;  /* 0x00000009ff127984 */ /* 0x000ea60008000800 */
[----:B------:R-:W-:Y:S01]  /*0570*/  IMAD R21, R52, 0x4, R23 ;  /* 0x0000000434157824 */ /* 0x000fe200078e0217 */
[----:B-1----:R-:W1:Y:S02]  /*0580*/  MUFU.RCP R0, R0 ;  /* 0x0000000000007308 */ /* 0x002e640000001000 */
[----:B-1----:R-:W-:Y:S02]  /*0590*/  VIADD R2, R0, 0xffffffe ;  /* 0x0ffffffe00027836 */ /* 0x002fe40000000000 */
[----:B------:R-:W-:-:S04]  /*05a0*/  IMAD.MOV R0, RZ, RZ, -R12 ;  /* 0x000000ffff007224 */ /* 0x000fc800078e0a0c */
[----:B------:R1:W3:Y:S02]  /*05b0*/  F2I.FTZ.U32.TRUNC.NTZ R3, R2 ;  /* 0x0000000200037305 */ /* 0x0002e4000021f000 */
[----:B-1----:R-:W-:Y:S01]  /*05c0*/  IMAD.MOV.U32 R2, RZ, RZ, RZ ;  /* 0x000000ffff027224 */ /* 0x002fe200078e00ff */
[----:B--2---:R-:W-:Y:S01]  /*05d0*/  R2UR UR8, R18 ;  /* 0x00000000120872ca */ /* 0x004fe200000e0000 */
[----:B---3--:R-:W-:-:S04]  /*05e0*/  IMAD.MOV R6, RZ, RZ, -R3 ;  /* 0x000000ffff067224 */ /* 0x008fc800078e0a03 */
[----:B------:R-:W-:Y:S02]  /*05f0*/  IMAD R11, R6, R7, RZ ;  /* 0x00000007060b7224 */ /* 0x000fe400078e02ff */
[----:B------:R-:W-:Y:S02]  /*0600*/  IMAD.MOV.U32 R6, RZ, RZ, R10 ;  /* 0x000000ffff067224 */ /* 0x000fe400078e000a */
[----:B------:R-:W-:-:S06]  /*0610*/  IMAD.HI.U32 R3, R3, R11, R2 ;  /* 0x0000000b03037227 */ /* 0x000fcc00078e0002 */
[----:B------:R-:W-:-:S04]  /*0620*/  IMAD.HI.U32 R3, R3, R6, RZ ;  /* 0x0000000603037227 */ /* 0x000fc800078e00ff */
[----:B------:R-:W-:Y:S01]  /*0630*/  IMAD R0, R3, R0, R6 ;  /* 0x0000000003007224 */ /* 0x000fe200078e0206 */
[----:B------:R-:W-:Y:S04]  /*0640*/  BAR.SYNC.DEFER_BLOCKING 0x0 ;  /* 0x0000000000007b1d */ /* 0x000fe80000010000 */
[----:B------:R-:W-:-:S13]  /*0650*/  ISETP.GT.U32.AND P2, PT, R7, R0, PT ;  /* 0x000000000700720c */ /* 0x000fda0003f44070 */
[----:B------:R-:W-:Y:S02]  /*0660*/  @!P2 IMAD.IADD R0, R0, 0x1, -R7 ;  /* 0x000000010000a824 */ /* 0x000fe400078e0a07 */
[----:B------:R-:W-:Y:S01]  /*0670*/  @!P2 VIADD R3, R3, 0x1 ;  /* 0x000000010303a836 */ /* 0x000fe20000000000 */
[----:B------:R-:W-:Y:S02]  /*0680*/  ISETP.NE.AND P2, PT, R4, RZ, PT ;  /* 0x000000ff0400720c */ /* 0x000fe40003f45270 */
[----:B------:R-:W-:Y:S02]  /*0690*/  ISETP.GE.U32.AND P0, PT, R0, R7, PT ;  /* 0x000000070000720c */ /* 0x000fe40003f06070 */
[----:B------:R-:W-:-:S04]  /*06a0*/  LOP3.LUT R0, R5, R4, RZ, 0x3c, !PT ;  /* 0x0000000405007212 */ /* 0x000fc800078e3cff */
[----:B------:R-:W-:Y:S01]  /*06b0*/  ISETP.GE.AND P3, PT, R0, RZ, PT ;  /* 0x000000ff0000720c */ /* 0x000fe20003f66270 */
[----:B------:R-:W-:-:S06]  /*06c0*/  VIADD R0, R8, 0x3f ;  /* 0x0000003f08007836 */ /* 0x000fcc0000000000 */
[----:B------:R-:W-:-:S04]  /*06d0*/  @P0 VIADD R3, R3, 0x1 ;  /* 0x0000000103030836 */ /* 0x000fc80000000000 */
[----:B------:R-:W-:Y:S01]  /*06e0*/  IMAD.MOV.U32 R2, RZ, RZ, R3 ;  /* 0x000000ffff027224 */ /* 0x000fe200078e0003 */
[----:B------:R-:W-:-:S03]  /*06f0*/  SHF.R.S32.HI R3, RZ, 0x1f, R0 ;  /* 0x0000001fff037819 */ /* 0x000fc60000011400 */
[----:B------:R-:W-:Y:S01]  /*0700*/  @!P3 IMAD.MOV R2, RZ, RZ, -R2 ;  /* 0x000000ffff02b224 */ /* 0x000fe200078e0a02 */
[----:B------:R-:W-:Y:S02]  /*0710*/  @!P2 LOP3.LUT R2, RZ, R4, RZ, 0x33, !PT ;  /* 0x00000004ff02a212 */ /* 0x000fe400078e33ff */
[----:B------:R-:W-:-:S03]  /*0720*/  LEA.HI R3, R3, R0, RZ, 0x6 ;  /* 0x0000000003037211 */ /* 0x000fc600078f30ff */
[----:B------:R-:W-:Y:S02]  /*0730*/  IMAD.SHL.U32 R57, R2, 0x8, RZ ;  /* 0x0000000802397824 */ /* 0x000fe400078e00ff */
[----:B------:R-:W-:-:S03]  /*0740*/  IMAD.MOV R2, RZ, RZ, -R2 ;  /* 0x000000ffff027224 */ /* 0x000fc600078e0a02 */
[----:B------:R-:W-:Y:S01]  /*0750*/  LEA.HI.SX32 R3, R3, -R57, 0x1a ;  /* 0x8000003903037211 */ /* 0x000fe200078fd2ff */
[----:B------:R-:W-:Y:S02]  /*0760*/  IMAD R10, R4, R2, R5 ;  /* 0x00000002040a7224 */ /* 0x000fe400078e0205 */
[----:B------:R-:W-:Y:S01]  /*0770*/  IMAD.MOV.U32 R2, RZ, RZ, RZ ;  /* 0x000000ffff027224 */ /* 0x000fe200078e00ff */
[----:B------:R-:W-:Y:S02]  /*0780*/  VIMNMX R11, PT, PT, R3, 0x8, PT ;  /* 0x00000008030b7848 */ /* 0x000fe40003fe0100 */
[----:B------:R-:W-:Y:S02]  /*0790*/  IABS R4, R10 ;  /* 0x0000000a00047213 */ /* 0x000fe40000000000 */
[----:B------:R-:W-:-:S04]  /*07a0*/  IABS R7, R11 ;  /* 0x0000000b00077213 */ /* 0x000fc80000000000 */
[----:B------:R-:W1:Y:S08]  /*07b0*/  I2F.RP R0, R7 ;  /* 0x0000000700007306 */ /* 0x000e700000209400 */
[----:B-1----:R-:W1:Y:S02]  /*07c0*/  MUFU.RCP R0, R0 ;  /* 0x0000000000007308 */ /* 0x002e640000001000 */
[----:B-1----:R-:W-:-:S06]  /*07d0*/  VIADD R3, R0, 0xffffffe ;  /* 0x0ffffffe00037836 */ /* 0x002fcc0000000000 */
[----:B------:R-:W1:Y:S02]  /*07e0*/  F2I.FTZ.U32.TRUNC.NTZ R3, R3 ;  /* 0x0000000300037305 */ /* 0x000e64000021f000 */
[----:B-1----:R-:W-:-:S04]  /*07f0*/  IMAD.MOV R6, RZ, RZ, -R3 ;  /* 0x000000ffff067224 */ /* 0x002fc800078e0a03 */
[----:B------:R-:W-:Y:S01]  /*0800*/  IMAD R5, R6, R7, RZ ;  /* 0x0000000706057224 */ /* 0x000fe200078e02ff */
[----:B------:R-:W-:-:S03]  /*0810*/  IABS R6, R11 ;  /* 0x0000000b00067213 */ /* 0x000fc60000000000 */
[----:B------:R-:W-:-:S04]  /*0820*/  IMAD.HI.U32 R2, R3, R5, R2 ;  /* 0x0000000503027227 */ /* 0x000fc800078e0002 */
[----:B------:R-:W-:Y:S02]  /*0830*/  IMAD.MOV.U32 R3, RZ, RZ, R4 ;  /* 0x000000ffff037224 */ /* 0x000fe400078e0004 */
[----:B------:R-:W-:Y:S02]  /*0840*/  IMAD.MOV R0, RZ, RZ, -R6 ;  /* 0x000000ffff007224 */ /* 0x000fe400078e0a06 */
[----:B------:R-:W-:Y:S01]  /*0850*/  IMAD.HI.U32 R2, R2, R3, RZ ;  /* 0x0000000302027227 */ /* 0x000fe200078e00ff */
[----:B------:R-:W1:Y:S03]  /*0860*/  I2F.RP R6, R16 ;  /* 0x0000001000067306 */ /* 0x000e660000209400 */
[----:B------:R-:W-:-:S05]  /*0870*/  IMAD R0, R2, R0, R3 ;  /* 0x0000000002007224 */ /* 0x000fca00078e0203 */
[----:B------:R-:W-:Y:S01]  /*0880*/  ISETP.GT.U32.AND P2, PT, R7, R0, PT ;  /* 0x000000000700720c */ /* 0x000fe20003f44070 */
[----:B------:R-:W2:Y:S08]  /*0890*/  I2F.RP R3, R15 ;  /* 0x0000000f00037306 */ /* 0x000eb00000209400 */
[----:B-1----:R-:W1:Y:S04]  /*08a0*/  MUFU.RCP R6, R6 ;  /* 0x0000000600067308 */ /* 0x002e680000001000 */
[----:B------:R-:W-:-:S02]  /*08b0*/  @!P2 IMAD.IADD R0, R0, 0x1, -R7 ;  /* 0x000000010000a824 */ /* 0x000fc400078e0a07 */
[----:B------:R-:W-:Y:S01]  /*08c0*/  @!P2 VIADD R2, R2, 0x1 ;  /* 0x000000010202a836 */ /* 0x000fe20000000000 */
[----:B------:R-:W-:Y:S01]  /*08d0*/  ISETP.NE.AND P2, PT, R11, RZ, PT ;  /* 0x000000ff0b00720c */ /* 0x000fe20003f45270 */
[----:B--2---:R-:W2:Y:S01]  /*08e0*/  MUFU.RCP R3, R3 ;  /* 0x0000000300037308 */ /* 0x004ea20000001000 */
[----:B------:R-:W-:Y:S02]  /*08f0*/  ISETP.GE.U32.AND P0, PT, R0, R7, PT ;  /* 0x000000070000720c */ /* 0x000fe40003f06070 */
[----:B------:R-:W-:-:S04]  /*0900*/  LOP3.LUT R0, R10, R11, RZ, 0x3c, !PT ;  /* 0x0000000b0a007212 */ /* 0x000fc800078e3cff */
[----:B------:R-:W-:Y:S01]  /*0910*/  ISETP.GE.AND P3, PT, R0, RZ, PT ;  /* 0x000000ff0000720c */ /* 0x000fe20003f66270 */
[----:B-1----:R-:W-:-:S04]  /*0920*/  VIADD R4, R6, 0xffffffe ;  /* 0x0ffffffe06047836 */ /* 0x002fc80000000000 */
[----:B------:R1:W3:Y:S02]  /*0930*/  F2I.FTZ.U32.TRUNC.NTZ R5, R4 ;  /* 0x0000000400057305 */ /* 0x0002e4000021f000 */
[----:B------:R-:W-:-:S04]  /*0940*/  @P0 VIADD R2, R2, 0x1 ;  /* 0x0000000102020836 */ /* 0x000fc80000000000 */
[----:B------:R-:W-:Y:S02]  /*0950*/  IMAD.MOV.U32 R6, RZ, RZ, R2 ;  /* 0x000000ffff067224 */ /* 0x000fe400078e0002 */
[----:B--2---:R-:W-:Y:S02]  /*0960*/  VIADD R2, R3, 0xffffffe ;  /* 0x0ffffffe03027836 */ /* 0x004fe40000000000 */
[----:B------:R-:W-:Y:S01]  /*0970*/  @!P3 IMAD.MOV R6, RZ, RZ, -R6 ;  /* 0x000000ffff06b224 */ /* 0x000fe200078e0a06 */
[----:B------:R-:W-:Y:S01]  /*0980*/  @!P2 LOP3.LUT R6, RZ, R11, RZ, 0x33, !PT ;  /* 0x0000000bff06a212 */ /* 0x000fe200078e33ff */
[----:B------:R-:W2:Y:S01]  /*0990*/  F2I.FTZ.U32.TRUNC.NTZ R3, R2 ;  /* 0x0000000200037305 */ /* 0x000ea2000021f000 */
[----:B-1----:R-:W-:-:S03]  /*09a0*/  IMAD.MOV.U32 R4, RZ, RZ, RZ ;  /* 0x000000ffff047224 */ /* 0x002fc600078e00ff */
[----:B------:R-:W-:Y:S02]  /*09b0*/  IMAD.MOV R0, RZ, RZ, -R6 ;  /* 0x000000ffff007224 */ /* 0x000fe400078e0a06 */
[--C-:B---3--:R-:W-:Y:S02]  /*09c0*/  IMAD.MOV R7, RZ, RZ, -R5.reuse ;  /* 0x000000ffff077224 */ /* 0x108fe400078e0a05 */
[----:B------:R-:W-:Y:S02]  /*09d0*/  IMAD R0, R11, R0, R10 ;  /* 0x000000000b007224 */ /* 0x000fe400078e020a */
[----:B------:R-:W-:Y:S02]  /*09e0*/  IMAD R7, R7, R16, RZ ;  /* 0x0000001007077224 */ /* 0x000fe400078e02ff */
[----:B------:R-:W-:Y:S02]  /*09f0*/  IMAD.IADD R57, R57, 0x1, R0 ;  /* 0x0000000139397824 */ /* 0x000fe400078e0200 */
[----:B------:R-:W-:-:S04]  /*0a00*/  IMAD.HI.U32 R4, R5, R7, R4 ;  /* 0x0000000705047227 */ /* 0x000fc800078e0004 */
[--C-:B--2---:R-:W-:Y:S02]  /*0a10*/  IMAD.MOV R10, RZ, RZ, -R3.reuse ;  /* 0x000000ffff0a7224 */ /* 0x104fe400078e0a03 */
[----:B------:R-:W-:Y:S02]  /*0a20*/  IMAD.MOV.U32 R2, RZ, RZ, RZ ;  /* 0x000000ffff027224 */ /* 0x000fe400078e00ff */
[----:B------:R-:W-:Y:S02]  /*0a30*/  IMAD R7, R10, R15, RZ ;  /* 0x0000000f0a077224 */ /* 0x000fe400078e02ff */
[----:B------:R-:W-:Y:S02]  /*0a40*/  IMAD R57, R57, 0x40, R62 ;  /* 0x0000004039397824 */ /* 0x000fe400078e023e */
[----:B------:R-:W-:Y:S02]  /*0a50*/  IMAD.SHL.U32 R6, R6, 0x20, RZ ;  /* 0x0000002006067824 */ /* 0x000fe400078e00ff */
[----:B------:R-:W-:Y:S01]  /*0a60*/  IMAD.HI.U32 R2, R3, R7, R2 ;  /* 0x0000000703027227 */ /* 0x000fe200078e0002 */
[----:B------:R-:W-:-:S02]  /*0a70*/  IABS R10, R57 ;  /* 0x00000039000a7213 */ /* 0x000fc40000000000 */
[C---:B------:R-:W-:Y:S02]  /*0a80*/  LOP3.LUT R60, R6.reuse, R63, RZ, 0xfc, !PT ;  /* 0x0000003f063c7212 */ /* 0x040fe400078efcff */
[--C-:B------:R-:W-:Y:S01]  /*0a90*/  LOP3.LUT R59, R6, 0x4, R63.reuse, 0xfe, !PT ;  /* 0x00000004063b7812 */ /* 0x100fe200078efe3f */
[----:B------:R-:W-:Y:S01]  /*0aa0*/  IMAD.HI.U32 R2, R2, R10, RZ ;  /* 0x0000000a02027227 */ /* 0x000fe200078e00ff */
[----:B------:R-:W-:Y:S02]  /*0ab0*/  IABS R11, R60 ;  /* 0x0000003c000b7213 */ /* 0x000fe40000000000 */
[----:B------:R-:W-:Y:S01]  /*0ac0*/  IABS R13, R59 ;  /* 0x0000003b000d7213 */ /* 0x000fe20000000000 */
[----:B------:R-:W-:Y:S01]  /*0ad0*/  IMAD.MOV R2, RZ, RZ, -R2 ;  /* 0x000000ffff027224 */ /* 0x000fe200078e0a02 */
[--C-:B------:R-:W-:Y:S01]  /*0ae0*/  LOP3.LUT R58, R6, 0x8, R63.reuse, 0xfe, !PT ;  /* 0x00000008063a7812 */ /* 0x100fe200078efe3f */
[----:B------:R-:W-:Y:S01]  /*0af0*/  IMAD.HI.U32 R0, R4, R11, RZ ;  /* 0x0000000b04007227 */ /* 0x000fe200078e00ff */
[----:B------:R-:W-:-:S02]  /*0b00*/  LOP3.LUT R56, R6, 0xc, R63, 0xfe, !PT ;  /* 0x0000000c06387812 */ /* 0x000fc400078efe3f */
[----:B------:R-:W-:Y:S01]  /*0b10*/  IABS R7, R58 ;  /* 0x0000003a00077213 */ /* 0x000fe20000000000 */
[----:B------:R-:W-:Y:S01]  /*0b20*/  IMAD.HI.U32 R5, R4, R13, RZ ;  /* 0x0000000d04057227 */ /* 0x000fe200078e00ff */
[C-C-:B------:R-:W-:Y:S02]  /*0b30*/  LOP3.LUT R55, R6.reuse, 0x10, R63.reuse, 0xfe, !PT ;  /* 0x0000001006377812 */ /* 0x140fe400078efe3f */
[----:B------:R-:W-:Y:S01]  /*0b40*/  LOP3.LUT R54, R6, 0x14, R63, 0xfe, !PT ;  /* 0x0000001406367812 */ /* 0x000fe200078efe3f */
[C---:B------:R-:W-:Y:S01]  /*0b50*/  IMAD R2, R15.reuse, R2, R10 ;  /* 0x000000020f027224 */ /* 0x040fe200078e020a */
[----:B------:R-:W-:Y:S01]  /*0b60*/  IABS R17, R55 ;  /* 0x0000003700117213 */ /* 0x000fe20000000000 */
[----:B------:R-:W-:Y:S01]  /*0b70*/  IMAD.MOV R0, RZ, RZ, -R0 ;  /* 0x000000ffff007224 */ /* 0x000fe200078e0a00 */
[----:B------:R-:W-:Y:S01]  /*0b80*/  IABS R19, R54 ;  /* 0x0000003600137213 */ /* 0x000fe20000000000 */
[----:B------:R-:W-:Y:S01]  /*0b90*/  IMAD.MOV R5, RZ, RZ, -R5 ;  /* 0x000000ffff057224 */ /* 0x000fe200078e0a05 */
[----:B------:R-:W-:Y:S01]  /*0ba0*/  ISETP.GT.U32.AND P0, PT, R15, R2, PT ;  /* 0x000000020f00720c */ /* 0x000fe20003f04070 */
[----:B------:R-:W-:Y:S01]  /*0bb0*/  IMAD R3, R16, R0, R11 ;  /* 0x0000000010037224 */ /* 0x000fe200078e020b */
[----:B------:R-:W-:Y:S01]  /*0bc0*/  LOP3.LUT R92, R6, 0x18, R63, 0xfe, !PT ;  /* 0x00000018065c7812 */ /* 0x000fe200078efe3f */
[----:B------:R-:W-:Y:S01]  /*0bd0*/  IMAD R5, R16, R5, R13 ;  /* 0x0000000510057224 */ /* 0x000fe200078e020d */
[----:B------:R-:W-:Y:S01]  /*0be0*/  IABS R13, R56 ;  /* 0x00000038000d7213 */ /* 0x000fe20000000000 */
[----:B------:R-:W-:Y:S01]  /*0bf0*/  IMAD.HI.U32 R0, R4, R7, RZ ;  /* 0x0000000704007227 */ /* 0x000fe200078e00ff */
[----:B------:R-:W-:-:S02]  /*0c00*/  ISETP.GT.U32.AND P2, PT, R16, R3, PT ;  /* 0x000000031000720c */ /* 0x000fc40003f44070 */
[----:B------:R-:W-:Y:S01]  /*0c10*/  ISETP.GT.U32.AND P6, PT, R16, R5, PT ;  /* 0x000000051000720c */ /* 0x000fe20003fc4070 */
[----:B------:R-:W-:Y:S02]  /*0c20*/  IMAD.MOV R11, RZ, RZ, -R0 ;  /* 0x000000ffff0b7224 */ /* 0x000fe400078e0a00 */
[----:B------:R-:W-:-:S04]  /*0c30*/  IMAD.HI.U32 R0, R4, R13, RZ ;  /* 0x0000000d04007227 */ /* 0x000fc800078e00ff */
[----:B------:R-:W-:-:S04]  /*0c40*/  IMAD.HI.U32 R10, R4, R17, RZ ;  /* 0x00000011040a7227 */ /* 0x000fc800078e00ff */
[----:B------:R-:W-:Y:S02]  /*0c50*/  IMAD.MOV R0, RZ, RZ, -R0 ;  /* 0x000000ffff007224 */ /* 0x000fe400078e0a00 */
[----:B------:R-:W-:Y:S02]  /*0c60*/  IMAD R7, R16, R11, R7 ;  /* 0x0000000b10077224 */ /* 0x000fe400078e0207 */
[----:B------:R-:W-:Y:S02]  /*0c70*/  IMAD.MOV R11, RZ, RZ, -R10 ;  /* 0x000000ffff0b7224 */ /* 0x000fe400078e0a0a */
[----:B------:R-:W-:Y:S01]  /*0c80*/  @!P0 IMAD.IADD R2, R2, 0x1, -R15 ;  /* 0x0000000102028824 */ /* 0x000fe200078e0a0f */
[C---:B------:R-:W-:Y:S01]  /*0c90*/  ISETP.GT.U32.AND P0, PT, R16.reuse, R7, PT ;  /* 0x000000071000720c */ /* 0x040fe20003f04070 */
[----:B------:R-:W-:Y:S01]  /*0ca0*/  IMAD R10, R16, R0, R13 ;  /* 0x00000000100a7224 */ /* 0x000fe200078e020d */
[----:B------:R-:W-:Y:S01]  /*0cb0*/  LOP3.LUT R0, R6, 0x1c, R63, 0xfe, !PT ;  /* 0x0000001c06007812 */ /* 0x000fe200078efe3f */
[----:B------:R-:W-:Y:S01]  /*0cc0*/  IMAD.HI.U32 R6, R4, R19, RZ ;  /* 0x0000001304067227 */ /* 0x000fe200078e00ff */
[----:B------:R-:W-:-:S02]  /*0cd0*/  IABS R13, R92 ;  /* 0x0000005c000d7213 */ /* 0x000fc40000000000 */
[----:B------:R-:W-:Y:S01]  /*0ce0*/  ISETP.GT.U32.AND P4, PT, R15, R2, PT ;  /* 0x000000020f00720c */ /* 0x000fe20003f84070 */
[C---:B------:R-:W-:Y:S01]  /*0cf0*/  IMAD R11, R16.reuse, R11, R17 ;  /* 0x0000000b100b7224 */ /* 0x040fe200078e0211 */
[----:B------:R-:W-:Y:S01]  /*0d00*/  IABS R17, R0 ;  /* 0x0000000000117213 */ /* 0x000fe20000000000 */
[----:B------:R-:W-:Y:S01]  /*0d10*/  IMAD.MOV R12, RZ, RZ, -R6 ;  /* 0x000000ffff0c7224 */ /* 0x000fe200078e0a06 */
[----:B------:R-:W-:Y:S01]  /*0d20*/  ISETP.GT.U32.AND P3, PT, R16, R10, PT ;  /* 0x0000000a1000720c */ /* 0x000fe20003f64070 */
[----:B------:R-:W-:Y:S01]  /*0d30*/  IMAD.HI.U32 R6, R4, R13, RZ ;  /* 0x0000000d04067227 */ /* 0x000fe200078e00ff */
[----:B------:R-:W-:-:S03]  /*0d40*/  ISETP.GT.U32.AND P5, PT, R16, R11, PT ;  /* 0x0000000b1000720c */ /* 0x000fc60003fa4070 */
[----:B------:R-:W-:-:S04]  /*0d50*/  IMAD.HI.U32 R4, R4, R17, RZ ;  /* 0x0000001104047227 */ /* 0x000fc800078e00ff */
[----:B------:R-:W-:Y:S02]  /*0d60*/  IMAD.MOV R6, RZ, RZ, -R6 ;  /* 0x000000ffff067224 */ /* 0x000fe400078e0a06 */
[C---:B------:R-:W-:Y:S02]  /*0d70*/  IMAD R12, R16.reuse, R12, R19 ;  /* 0x0000000c100c7224 */ /* 0x040fe400078e0213 */
[----:B------:R-:W-:Y:S02]  /*0d80*/  IMAD.MOV R14, RZ, RZ, -R4 ;  /* 0x000000ffff0e7224 */ /* 0x000fe400078e0a04 */
[--C-:B------:R-:W-:Y:S02]  /*0d90*/  @!P2 IMAD.IADD R3, R3, 0x1, -R16.reuse ;  /* 0x000000010303a824 */ /* 0x100fe400078e0a10 */
[----:B------:R-:W-:Y:S02]  /*0da0*/  IMAD R4, R16, R6, R13 ;  /* 0x0000000610047224 */ /* 0x000fe400078e020d */
[----:B------:R-:W-:Y:S01]  /*0db0*/  @!P4 IMAD.IADD R2, R2, 0x1, -R15 ;  /* 0x000000010202c824 */ /* 0x000fe200078e0a0f */
[C---:B------:R-:W-:Y:S01]  /*0dc0*/  ISETP.GT.U32.AND P4, PT, R16.reuse, R12, PT ;  /* 0x0000000c1000720c */ /* 0x040fe20003f84070 */
[--C-:B------:R-:W-:Y:S01]  /*0dd0*/  @!P0 IMAD.IADD R7, R7, 0x1, -R16.reuse ;  /* 0x0000000107078824 */ /* 0x100fe200078e0a10 */
[C---:B------:R-:W-:Y:S01]  /*0de0*/  ISETP.GT.U32.AND P0, PT, R16.reuse, R3, PT ;  /* 0x000000031000720c */ /* 0x040fe20003f04070 */
[C---:B------:R-:W-:Y:S01]  /*0df0*/  IMAD R13, R16.reuse, R14, R17 ;  /* 0x0000000e100d7224 */ /* 0x040fe200078e0211 */
[----:B------:R-:W-:Y:S01]  /*0e00*/  ISETP.GT.U32.AND P2, PT, R16, R4, PT ;  /* 0x000000041000720c */ /* 0x000fe20003f44070 */
[----:B------:R-:W-:-:S02]  /*0e10*/  @!P6 IMAD.IADD R5, R5, 0x1, -R16 ;  /* 0x000000010505e824 */ /* 0x000fc400078e0a10 */
[--C-:B------:R-:W-:Y:S01]  /*0e20*/  @!P5 IMAD.IADD R11, R11, 0x1, -R16.reuse ;  /* 0x000000010b0bd824 */ /* 0x100fe200078e0a10 */
[----:B------:R-:W-:Y:S01]  /*0e30*/  ISETP.GT.U32.AND P6, PT, R16, R13, PT ;  /* 0x0000000d1000720c */ /* 0x000fe20003fc4070 */
[--C-:B------:R-:W-:Y:S01]  /*0e40*/  @!P3 IMAD.IADD R10, R10, 0x1, -R16.reuse ;  /* 0x000000010a0ab824 */ /* 0x100fe200078e0a10 */
[----:B------:R-:W-:Y:S01]  /*0e50*/  ISETP.GT.U32.AND P3, PT, R16, R5, PT ;  /* 0x000000051000720c */ /* 0x000fe20003f64070 */
[----:B------:R-:W-:Y:S01]  /*0e60*/  IMAD.SHL.U32 R6, R104, 0x200000, RZ ;  /* 0x0020000068067824 */ /* 0x000fe200078e00ff */
[----:B------:R-:W-:Y:S01]  /*0e70*/  ISETP.GE.AND P5, PT, R57, RZ, PT ;  /* 0x000000ff3900720c */ /* 0x000fe20003fa6270 */
[--C-:B------:R-:W-:Y:S01]  /*0e80*/  @!P4 IMAD.IADD R12, R12, 0x1, -R16.reuse ;  /* 0x000000010c0cc824 */ /* 0x100fe200078e0a10 */
[C---:B------:R-:W-:Y:S01]  /*0e90*/  ISETP.GT.U32.AND P4, PT, R16.reuse, R7, PT ;  /* 0x000000071000720c */ /* 0x040fe20003f84070 */
[--C-:B------:R-:W-:Y:S01]  /*0ea0*/  @!P0 IMAD.IADD R3, R3, 0x1, -R16.reuse ;  /* 0x0000000103038824 */ /* 0x100fe200078e0a10 */
[----:B------:R-:W-:Y:S01]  /*0eb0*/  ISETP.GT.U32.AND P0, PT, R16, R11, PT ;  /* 0x0000000b1000720c */ /* 0x000fe20003f04070 */
[--C-:B------:R-:W-:Y:S01]  /*0ec0*/  @!P2 IMAD.IADD R4, R4, 0x1, -R16.reuse ;  /* 0x000000010404a824 */ /* 0x100fe200078e0a10 */
[----:B------:R-:W-:Y:S01]  /*0ed0*/  ISETP.GT.U32.AND P2, PT, R16, R10, PT ;  /* 0x0000000a1000720c */ /* 0x000fe20003f44070 */
[----:B------:R-:W-:Y:S01]  /*0ee0*/  IMAD.SHL.U32 R14, R104, 0x4, RZ ;  /* 0x00000004680e7824 */ /* 0x000fe200078e00ff */
[----:B------:R-:W-:Y:S01]  /*0ef0*/  LOP3.LUT R6, R6, 0x600000, RZ, 0xc0, !PT ;  /* 0x0060000006067812 */ /* 0x000fe200078ec0ff */
[--C-:B------:R-:W-:Y:S01]  /*0f00*/  @!P6 IMAD.IADD R13, R13, 0x1, -R16.reuse ;  /* 0x000000010d0de824 */ /* 0x100fe200078e0a10 */
[C---:B------:R-:W-:Y:S01]  /*0f10*/  ISETP.GT.U32.AND P6, PT, R16.reuse, R4, PT ;  /* 0x000000041000720c */ /* 0x040fe20003fc4070 */
[----:B------:R-:W-:Y:S01]  /*0f20*/  @!P3 IMAD.IADD R5, R5, 0x1, -R16 ;  /* 0x000000010505b824 */ /* 0x000fe200078e0a10 */
[C---:B------:R-:W-:Y:S01]  /*0f30*/  ISETP.GT.U32.AND P3, PT, R16.reuse, R12, PT ;  /* 0x0000000c1000720c */ /* 0x040fe20003f64070 */
[----:B------:R-:W-:Y:S01]  /*0f40*/  @!P5 IMAD.MOV R2, RZ, RZ, -R2 ;  /* 0x000000ffff02d224 */ /* 0x000fe200078e0a02 */
[----:B------:R-:W-:Y:S01]  /*0f50*/  ISETP.GT.U32.AND P5, PT, R16, R13, PT ;  /* 0x0000000d1000720c */ /* 0x000fe20003fa4070 */
[--C-:B------:R-:W-:Y:S01]  /*0f60*/  @!P4 IMAD.IADD R7, R7, 0x1, -R16.reuse ;  /* 0x000000010707c824 */ /* 0x100fe200078e0a10 */
[----:B------:R-:W-:Y:S01]  /*0f70*/  ISETP.NE.AND P4, PT, R8, RZ, PT ;  /* 0x000000ff0800720c */ /* 0x000fe20003f85270 */
[--C-:B------:R-:W-:Y:S01]  /*0f80*/  @!P0 IMAD.IADD R11, R11, 0x1, -R16.reuse ;  /* 0x000000010b0b8824 */ /* 0x100fe200078e0a10 */
[----:B------:R-:W-:Y:S01]  /*0f90*/  ISETP.GE.AND P0, PT, R59, RZ, PT ;  /* 0x000000ff3b00720c */ /* 0x000fe20003f06270 */
[----:B------:R-:W-:Y:S01]  /*0fa0*/  @!P2 IMAD.IADD R10, R10, 0x1, -R16 ;  /* 0x000000010a0aa824 */ /* 0x000fe200078e0a10 */
[----:B------:R-:W-:-:S02]  /*0fb0*/  ISETP.GE.AND P2, PT, R60, RZ, PT ;  /* 0x000000ff3c00720c */ /* 0x000fc40003f46270 */
[----:B------:R-:W-:Y:S01]  /*0fc0*/  LOP3.LUT R14, R14, 0x10, RZ, 0xc0, !PT ;  /* 0x000000100e0e7812 */ /* 0x000fe200078ec0ff */
[--C-:B------:R-:W-:Y:S01]  /*0fd0*/  @!P6 IMAD.IADD R4, R4, 0x1, -R16.reuse ;  /* 0x000000010404e824 */ /* 0x100fe200078e0a10 */
[----:B------:R-:W-:Y:S01]  /*0fe0*/  ISETP.GE.AND P6, PT, R55, RZ, PT ;  /* 0x000000ff3700720c */ /* 0x000fe20003fc6270 */
[--C-:B------:R-:W-:Y:S01]  /*0ff0*/  @!P3 IMAD.IADD R12, R12, 0x1, -R16.reuse ;  /* 0x000000010c0cb824 */ /* 0x100fe200078e0a10 */
[----:B------:R-:W-:Y:S01]  /*1000*/  ISETP.GE.AND P3, PT, R58, RZ, PT ;  /* 0x000000ff3a00720c */ /* 0x000fe20003f66270 */
[----:B------:R-:W-:Y:S01]  /*1010*/  @!P5 IMAD.IADD R13, R13, 0x1, -R16 ;  /* 0x000000010d0dd824 */ /* 0x000fe200078e0a10 */
[----:B------:R-:W-:Y:S02]  /*1020*/  ISETP.GE.AND P5, PT, R54, RZ, PT ;  /* 0x000000ff3600720c */ /* 0x000fe40003fa6270 */
[----:B------:R-:W-:Y:S01]  /*1030*/  @!P4 LOP3.LUT R2, RZ, R8, RZ, 0x33, !PT ;  /* 0x00000008ff02c212 */ /* 0x000fe200078e33ff */
[----:B------:R-:W-:Y:S01]  /*1040*/  @!P0 IMAD.MOV R5, RZ, RZ, -R5 ;  /* 0x000000ffff058224 */ /* 0x000fe200078e0a05 */
[----:B------:R-:W-:Y:S01]  /*1050*/  ISETP.GE.AND P4, PT, R56, RZ, PT ;  /* 0x000000ff3800720c */ /* 0x000fe20003f86270 */
[----:B------:R-:W-:Y:S01]  /*1060*/  @!P2 IMAD.MOV R3, RZ, RZ, -R3 ;  /* 0x000000ffff03a224 */ /* 0x000fe200078e0a03 */
[----:B------:R-:W-:Y:S01]  /*1070*/  ISETP.GE.AND P0, PT, R92, RZ, PT ;  /* 0x000000ff5c00720c */ /* 0x000fe20003f06270 */
[----:B------:R-:W-:Y:S01]  /*1080*/  IMAD R51, R2, R51, RZ ;  /* 0x0000003302337224 */ /* 0x000fe200078e02ff */
[----:B------:R-:W-:Y:S01]  /*1090*/  ISETP.GE.AND P2, PT, R0, RZ, PT ;  /* 0x000000ff0000720c */ /* 0x000fe20003f46270 */
[----:B------:R-:W-:Y:S01]  /*10a0*/  @!P6 IMAD.MOV R11, RZ, RZ, -R11 ;  /* 0x000000ffff0be224 */ /* 0x000fe200078e0a0b */
[----:B------:R-:W-:Y:S01]  /*10b0*/  R2UR UR5, R6 ;  /* 0x00000000060572ca */ /* 0x000fe200000e0000 */
[----:B------:R-:W-:Y:S01]  /*10c0*/  @!P3 IMAD.MOV R7, RZ, RZ, -R7 ;  /* 0x000000ffff07b224 */ /* 0x000fe200078e0a07 */
[----:B------:R-:W-:Y:S01]  /*10d0*/  R2UR UR10, R14 ;  /* 0x000000000e0a72ca */ /* 0x000fe200000e0000 */
[----:B------:R-:W-:Y:S01]  /*10e0*/  @!P5 IMAD.MOV R12, RZ, RZ, -R12 ;  /* 0x000000ffff0cd224 */ /* 0x000fe200078e0a0c */
[----:B------:R-:W-:-:S02]  /*10f0*/  ISETP.NE.AND P3, PT, R9, RZ, PT ;  /* 0x000000ff0900720c */ /* 0x000fc40003f65270 */
[----:B------:R-:W-:Y:S01]  /*1100*/  LOP3.LUT R6, RZ, R9, RZ, 0x33, !PT ;  /* 0x00000009ff067212 */ /* 0x000fe200078e33ff */
[----:B------:R-:W-:Y:S02]  /*1110*/  @!P4 IMAD.MOV R10, RZ, RZ, -R10 ;  /* 0x000000ffff0ac224 */ /* 0x000fe400078e0a0a */
[----:B------:R-:W-:Y:S01]  /*1120*/  @!P0 IMAD.MOV R4, RZ, RZ, -R4 ;  /* 0x000000ffff048224 */ /* 0x000fe200078e0a04 */
[----:B------:R-:W-:Y:S01]  /*1130*/  ISETP.GT.AND P0, PT, R64, 0x3f, PT ;  /* 0x0000003f4000780c */ /* 0x000fe20003f04270 */
[----:B------:R-:W-:Y:S01]  /*1140*/  @!P2 IMAD.MOV R13, RZ, RZ, -R13 ;  /* 0x000000ffff0da224 */ /* 0x000fe200078e0a0d */
[C---:B------:R-:W-:Y:S02]  /*1150*/  SEL R14, R6.reuse, R10, !P3 ;  /* 0x0000000a060e7207 */ /* 0x040fe40005800000 */
[C---:B------:R-:W-:Y:S01]  /*1160*/  SEL R24, R6.reuse, R3, !P3 ;  /* 0x0000000306187207 */ /* 0x040fe20005800000 */
[----:B------:R-:W-:Y:S01]  /*1170*/  UIADD3 UR10, UPT, UPT, UR10, UR5, UR8 ;  /* 0x000000050a0a7290 */ /* 0x000fe2000fffe008 */
[----:B------:R-:W-:-:S02]  /*1180*/  SEL R22, R6, R5, !P3 ;  /* 0x0000000506167207 */ /* 0x000fc40005800000 */
[C---:B------:R-:W-:Y:S02]  /*1190*/  SEL R16, R6.reuse, R7, !P3 ;  /* 0x0000000706107207 */ /* 0x040fe40005800000 */
[C---:B------:R-:W-:Y:S02]  /*11a0*/  SEL R20, R6.reuse, R11, !P3 ;  /* 0x0000000b06147207 */ /* 0x040fe40005800000 */
[C---:B------:R-:W-:Y:S02]  /*11b0*/  SEL R12, R6.reuse, R12, !P3 ;  /* 0x0000000c060c7207 */ /* 0x040fe40005800000 */
[C---:B------:R-:W-:Y:S02]  /*11c0*/  SEL R10, R6.reuse, R4, !P3 ;  /* 0x00000004060a7207 */ /* 0x040fe40005800000 */
[----:B------:R-:W-:Y:S02]  /*11d0*/  SEL R6, R6, R13, !P3 ;  /* 0x0000000d06067207 */ /* 0x000fe40005800000 */
[----:B------:R-:W-:-:S02]  /*11e0*/  LOP3.LUT P2, RZ, R61, 0xff, RZ, 0xc0, !PT ;  /* 0x000000ff3dff7812 */ /* 0x000fc4000784c0ff */
[----:B------:R-:W-:Y:S01]  /*11f0*/  ISETP.LT.AND P3, PT, R89, R50, P0 ;  /* 0x000000325900720c */ /* 0x000fe20000761270 */
[----:B----4-:R-:W-:-:S12]  /*1200*/  @P1 BRA `(.L_x_5) ;  /* 0x0000000000181947 */ /* 0x010fd80003800000 */
[----:B------:R-:W-:Y:S01]  /*1210*/  ELECT P4, URZ, PT ;  /* 0x0000000000ff782f */ /* 0x000fe20003880000 */
[----:B------:R-:W-:Y:S01]  /*1220*/  IMAD.MOV.U32 R2, RZ, RZ, 0x1 ;  /* 0x00000001ff027424 */ /* 0x000fe200078e00ff */
[----:B------:R-:W-:Y:S01]  /*1230*/  UMOV UR5, 0x40 ;  /* 0x0000004000057882 */ /* 0x000fe20000000000 */
[----:B------:R-:W-:Y:S01]  /*1240*/  UVIRTCOUNT.DEALLOC.SMPOOL 0x80 ;  /* 0x000000800000784c */ /* 0x000fe20000000000 */
[----:B------:R-:W-:-:S09]  /*1250*/  ULEA UR5, UR4, UR5, 0x18 ;  /* 0x0000000504057291 */ /* 0x000fd2000f8ec0ff */
[----:B------:R1:W-:Y:S03]  /*1260*/  @P4 STS.U8 [UR5], R2 ;  /* 0x00000002ff004988 */ /* 0x0003e60008000005 */
.L_x_5:
[----:B------:R-:W-:Y:S01]  /*1270*/  STTM.16dp32bit_t0_t15.x8 tmem[UR10], RZ ;  /* 0x000000ff000079ed */ /* 0x000fe2000898000a */
[----:B------:R-:W-:Y:S01]  /*1280*/  STTM.16dp32bit_t16_t31.x8 tmem[UR10+0x8], RZ ;  /* 0x000008ff000079ed */ /* 0x000fe200089a000a */
[----:B------:R-:W2:Y:S02]  /*1290*/  FENCE.VIEW.ASYNC.T ;  /* 0x00000000000073c6 */ /* 0x000ea40000000200 */
[----:B--2---:R-:W-:Y:S01]  /*12a0*/  VOTEU.ALL UP0, P2 ;  /* 0x0000000000ff7886 */ /* 0x004fe20001000000 */
[C---:B------:R-:W-:Y:S01]  /*12b0*/  IMAD R19, R52.reuse, 0x4, R21 ;  /* 0x0000000434137824 */ /* 0x040fe200078e0215 */
[----:B------:R-:W-:Y:S01]  /*12c0*/  VOTEU.ALL UP1, P2 ;  /* 0x0000000000ff7886 */ /* 0x000fe20001020000 */
[----:B------:R-:W-:Y:S01]  /*12d0*/  IMAD.SHL.U32 R18, R51, 0x2, RZ ;  /* 0x0000000233127824 */ /* 0x000fe200078e00ff */
[----:B------:R-:W-:Y:S01]  /*12e0*/  ISETP.LT.AND P5, PT, R91, R50, P0 ;  /* 0x000000325b00720c */ /* 0x000fe200007a1270 */
[----:B------:R-:W-:Y:S01]  /*12f0*/  IMAD R17, R52, 0x4, R19 ;  /* 0x0000000434117824 */ /* 0x000fe200078e0213 */
[----:B------:R-:W-:-:S04]  /*1300*/  @!UP0 UIADD3 UR4, UPT, UPT, -UR6, 0x100000, URZ ;  /* 0x0010000006048890 */ /* 0x000fc8000fffe1ff */
[----:B------:R-:W-:Y:S02]  /*1310*/  @!UP0 USHF.L.U32 UR5, UR4, 0xb, URZ ;  /* 0x0000000b04058899 */ /* 0x000fe400080006ff */
[----:B------:R-:W-:Y:S01]  /*1320*/  @!UP0 USHF.L.U32 UR4, UR4, 0x1, URZ ;  /* 0x0000000104048899 */ /* 0x000fe200080006ff */
[----:B------:R-:W-:Y:S01]  /*1330*/  BAR.SYNC.DEFER_BLOCKING 0x0 ;  /* 0x0000000000007b1d */ /* 0x000fe20000010000 */
[----:B------:R-:W-:Y:S01]  /*1340*/  IADD3 R30, P6, PT, R18, UR12, RZ ;  /* 0x0000000c121e7c10 */ /* 0x000fe2000ffde0ff */
[C---:B------:R-:W-:Y:S01]  /*1350*/  IMAD R13, R52.reuse, 0x4, R17 ;  /* 0x00000004340d7824 */ /* 0x040fe200078e0211 */
[----:B------:R-:W-:Y:S02]  /*1360*/  ISETP.LT.AND P4, PT, R93, R50, P0 ;  /* 0x000000325d00720c */ /* 0x000fe40000781270 */
[----:B------:R-:W-:Y:S01]  /*1370*/  LEA.HI.X.SX32 R32, R51, UR13, 0x1, P6 ;  /* 0x0000000d33207c11 */ /* 0x000fe2000b0f0eff */
[----:B------:R-:W-:Y:S01]  /*1380*/  IMAD R15, R52, 0x4, R13 ;  /* 0x00000004340f7824 */ /* 0x000fe200078e020d */
[----:B-1----:R-:W-:-:S03]  /*1390*/  LEA R2, P6, R23, R30, 0x1 ;  /* 0x0000001e17027211 */ /* 0x002fc600078c08ff */
[C---:B------:R-:W-:Y:S01]  /*13a0*/  IMAD R11, R52.reuse, 0x4, R15 ;  /* 0x00000004340b7824 */ /* 0x040fe200078e020f */
[----:B------:R-:W-:Y:S02]  /*13b0*/  LEA.HI.X.SX32 R3, R23, R32, 0x1, P6 ;  /* 0x0000002017037211 */ /* 0x000fe400030f0eff */
[----:B------:R-:W-:Y:S01]  /*13c0*/  LEA R4, P6, R19, R30, 0x1 ;  /* 0x0000001e13047211 */ /* 0x000fe200078c08ff */
[----:B------:R-:W1:Y:S02]  /*13d0*/  FENCE.VIEW.ASYNC.S ;  /* 0x00000000000073c6 */ /* 0x000e640000000000 */
[----:B-1----:R1:W2:Y:S02]  /*13e0*/  @!UP1 SYNCS.EXCH.64 URZ, [UR11], UR4 ;  /* 0x000000040bff95b2 */ /* 0x0022a40008000100 */
[----:B--2---:R-:W-:Y:S01]  /*13f0*/  BAR.SYNC.DEFER_BLOCKING 0x0 ;  /* 0x0000000000007b1d */ /* 0x004fe20000010000 */
[----:B------:R-:W-:-:S04]  /*1400*/  IMAD R7, R52, 0x4, R11 ;  /* 0x0000000434077824 */ /* 0x000fc800078e020b */
[----:B------:R-:W-:Y:S01]  /*1410*/  IMAD R27, R52, 0x4, R7 ;  /* 0x00000004341b7824 */ /* 0x000fe200078e0207 */
[----:B------:R-:W-:-:S03]  /*1420*/  PRMT R101, RZ, 0x7610, R101 ;  /* 0x00007610ff657816 */ /* 0x000fc60000000065 */
[C---:B------:R-:W-:Y:S01]  /*1430*/  IMAD R37, R52.reuse, 0x4, R27 ;  /* 0x0000000434257824 */ /* 0x040fe200078e021b */
[----:B------:R-:W-:Y:S01]  /*1440*/  LEA.HI.X.SX32 R5, R19, R32, 0x1, P6 ;  /* 0x0000002013057211 */ /* 0x000fe200030f0eff */
[----:B-1----:R-:W1:Y:S01]  /*1450*/  LDCU UR4, c[0x0][0x3b0] ;  /* 0x00007600ff0477ac */ /* 0x002e620008000800 */
[C---:B------:R-:W-:Y:S01]  /*1460*/  LOP3.LUT R87, R63.reuse, 0x30, RZ, 0xfc, !PT ;  /* 0x000000303f577812 */ /* 0x040fe200078efcff */
[----:B------:R-:W-:Y:S01]  /*1470*/  IMAD R39, R52, 0x4, R37 ;  /* 0x0000000434277824 */ /* 0x000fe200078e0225 */
[----:B------:R-:W-:-:S04]  /*1480*/  LOP3.LUT R83, R63, 0x28, RZ, 0xfc, !PT ;  /* 0x000000283f537812 */ /* 0x000fc800078efcff */
[-C--:B------:R-:W-:Y:S01]  /*1490*/  LEA R28, P6, R39, R30.reuse, 0x1 ;  /* 0x0000001e271c7211 */ /* 0x080fe200078c08ff */
[----:B------:R2:W3:Y:S01]  /*14a0*/  @P3 LDG.E.U16 R99, desc[UR20][R2.64] ;  /* 0x0000001402633981 */ /* 0x0004e2000c1e1500 */
[C---:B------:R-:W-:Y:S02]  /*14b0*/  LEA R8, P3, R13.reuse, R30, 0x1 ;  /* 0x0000001e0d087211 */ /* 0x040fe400078608ff */
[----:B------:R-:W-:Y:S01]  /*14c0*/  PRMT R103, RZ, 0x7610, R103 ;  /* 0x00007610ff677816 */ /* 0x000fe20000000067 */
[----:B------:R4:W5:Y:S01]  /*14d0*/  @P5 LDG.E.U16 R101, desc[UR20][R4.64] ;  /* 0x0000001404655981 */ /* 0x000962000c1e1500 */
[----:B------:R-:W-:Y:S02]  /*14e0*/  LEA.HI.X.SX32 R9, R13, R32, 0x1, P3 ;  /* 0x000000200d097211 */ /* 0x000fe400018f0eff */
[----:B------:R-:W-:Y:S02]  /*14f0*/  ISETP.LT.AND P5, PT, R87, R50, P0 ;  /* 0x000000325700720c */ /* 0x000fe400007a1270 */
[----:B------:R-:W-:Y:S01]  /*1500*/  LEA R26, P3, R27, R30, 0x1 ;  /* 0x0000001e1b1a7211 */ /* 0x000fe200078608ff */
[----:B------:R0:W5:Y:S01]  /*1510*/  @P4 LDG.E.U16 R103, desc[UR20][R8.64] ;  /* 0x0000001408674981 */ /* 0x000162000c1e1500 */
[----:B------:R-:W-:-:S02]  /*1520*/  LEA.HI.X.SX32 R29, R39, R32, 0x1, P6 ;  /* 0x00000020271d7211 */ /* 0x000fc400030f0eff */
[----:B------:R-:W-:Y:S02]  /*1530*/  LEA.HI.X.SX32 R27, R27, R32, 0x1, P3 ;  /* 0x000000201b1b7211 */ /* 0x000fe400018f0eff */
[----:B--2---:R-:W-:Y:S02]  /*1540*/  LEA R2, P6, R11, R30, 0x1 ;  /* 0x0000001e0b027211 */ /* 0x004fe400078c08ff */
[----:B------:R-:W-:Y:S02]  /*1550*/  ISETP.LT.AND P3, PT, R83, R50, P0 ;  /* 0x000000325300720c */ /* 0x000fe40000761270 */
[----:B------:R-:W-:Y:S02]  /*1560*/  PRMT R105, RZ, 0x7610, R105 ;  /* 0x00007610ff697816 */ /* 0x000fe40000000069 */
[----:B------:R-:W-:Y:S02]  /*1570*/  LEA.HI.X.SX32 R3, R11, R32, 0x1, P6 ;  /* 0x000000200b037211 */ /* 0x000fe400030f0eff */
[----:B----4-:R-:W-:-:S02]  /*1580*/  LEA R4, P6, R21, R30, 0x1 ;  /* 0x0000001e15047211 */ /* 0x010fc400078c08ff */
[C---:B------:R-:W-:Y:S01]  /*1590*/  LOP3.LUT R77, R63.reuse, 0x24, RZ, 0xfc, !PT ;  /* 0x000000243f4d7812 */ /* 0x040fe200078efcff */
[----:B------:R2:W4:Y:S01]  /*15a0*/  @P5 LDG.E.U16 R105, desc[UR20][R26.64] ;  /* 0x000000141a695981 */ /* 0x000522000c1e1500 */
[----:B------:R-:W-:Y:S02]  /*15b0*/  LOP3.LUT R85, R63, 0x38, RZ, 0xfc, !PT ;  /* 0x000000383f557812 */ /* 0x000fe400078efcff */
[----:B------:R-:W-:Y:S02]  /*15c0*/  PRMT R97, RZ, 0x7610, R97 ;  /* 0x00007610ff617816 */ /* 0x000fe40000000061 */
[----:B0-----:R-:W-:Y:S02]  /*15d0*/  LEA R8, P5, R17, R30, 0x1 ;  /* 0x0000001e11087211 */ /* 0x001fe400078a08ff */
[----:B------:R-:W-:Y:S02]  /*15e0*/  LEA.HI.X.SX32 R5, R21, R32, 0x1, P6 ;  /* 0x0000002015057211 */ /* 0x000fe400030f0eff */
[-C--:B------:R-:W-:Y:S01]  /*15f0*/  ISETP.LT.AND P6, PT, R77, R50.reuse, P0 ;  /* 0x000000324d00720c */ /* 0x080fe200007c1270 */
[----:B------:R0:W4:Y:S01]  /*1600*/  @P3 LDG.E.U16 R97, desc[UR20][R2.64] ;  /* 0x0000001402613981 */ /* 0x000122000c1e1500 */
[----:B------:R-:W-:-:S02]  /*1610*/  ISETP.LT.AND P4, PT, R85, R50, P0 ;  /* 0x000000325500720c */ /* 0x000fc40000781270 */
[----:B------:R-:W-:Y:S02]  /*1620*/  LOP3.LUT R81, R63, 0x14, RZ, 0xfc, !PT ;  /* 0x000000143f517812 */ /* 0x000fe400078efcff */
[----:B------:R-:W-:Y:S02]  /*1630*/  LEA.HI.X.SX32 R9, R17, R32, 0x1, P5 ;  /* 0x0000002011097211 */ /* 0x000fe400028f0eff */
[----:B--2---:R-:W-:Y:S02]  /*1640*/  LEA R26, P5, R15, R30, 0x1 ;  /* 0x0000001e0f1a7211 */ /* 0x004fe400078a08ff */
[----:B------:R-:W-:Y:S02]  /*1650*/  ISETP.LT.AND P3, PT, R81, R50, P0 ;  /* 0x000000325100720c */ /* 0x000fe40000761270 */
[----:B------:R-:W-:Y:S02]  /*1660*/  PRMT R74, RZ, 0x7610, R74 ;  /* 0x00007610ff4a7816 */ /* 0x000fe4000000004a */
[----:B------:R-:W-:-:S02]  /*1670*/  PRMT R95, RZ, 0x7610, R95 ;  /* 0x00007610ff5f7816 */ /* 0x000fc4000000005f */
[----:B------:R-:W-:Y:S02]  /*1680*/  LEA.HI.X.SX32 R27, R15, R32, 0x1, P5 ;  /* 0x000000200f1b7211 */ /* 0x000fe400028f0eff */
[----:B------:R-:W-:Y:S02]  /*1690*/  LOP3.LUT R79, R63, 0x1c, RZ, 0xfc, !PT ;  /* 0x0000001c3f4f7812 */ /* 0x000fe400078efcff */
[----:B------:R-:W-:Y:S01]  /*16a0*/  PRMT R78, RZ, 0x7610, R78 ;  /* 0x00007610ff4e7816 */ /* 0x000fe2000000004e */
[----:B------:R-:W2:Y:S01]  /*16b0*/  @P6 LDG.E.U16 R74, desc[UR20][R26.64] ;  /* 0x000000141a4a6981 */ /* 0x000ea2000c1e1500 */
[-C--:B------:R-:W-:Y:S02]  /*16c0*/  LEA R46, P6, R33, R30.reuse, 0x1 ;  /* 0x0000001e212e7211 */ /* 0x080fe400078c08ff */
[----:B0-----:R-:W-:Y:S01]  /*16d0*/  LEA R2, P5, R7, R30, 0x1 ;  /* 0x0000001e07027211 */ /* 0x001fe200078a08ff */
[----:B------:R-:W2:Y:S01]  /*16e0*/  @P4 LDG.E.U16 R95, desc[UR20][R28.64] ;  /* 0x000000141c5f4981 */ /* 0x000ea2000c1e1500 */
[----:B------:R-:W-:-:S02]  /*16f0*/  ISETP.LT.AND P4, PT, R79, R50, P0 ;  /* 0x000000324f00720c */ /* 0x000fc40000781270 */
[-C--:B------:R-:W-:Y:S01]  /*1700*/  LEA.HI.X.SX32 R47, R33, R32.reuse, 0x1, P6 ;  /* 0x00000020212f7211 */ /* 0x080fe200030f0eff */
[----:B------:R0:W2:Y:S01]  /*1710*/  @P3 LDG.E.U16 R78, desc[UR20][R4.64] ;  /* 0x00000014044e3981 */ /* 0x0000a2000c1e1500 */
[----:B------:R-:W-:Y:S02]  /*1720*/  LEA.HI.X.SX32 R3, R7, R32, 0x1, P5 ;  /* 0x0000002007037211 */ /* 0x000fe400028f0eff */
[-C--:B------:R-:W-:Y:S02]  /*1730*/  LEA R44, P5, R31, R30.reuse, 0x1 ;  /* 0x0000001e1f2c7211 */ /* 0x080fe400078a08ff */
[----:B------:R-:W-:Y:S02]  /*1740*/  LOP3.LUT R71, R63, 0x3c, RZ, 0xfc, !PT ;  /* 0x0000003c3f477812 */ /* 0x000fe400078efcff */
[----:B------:R-:W-:Y:S02]  /*1750*/  PRMT R76, RZ, 0x7610, R76 ;  /* 0x00007610ff4c7816 */ /* 0x000fe4000000004c */
[----:B0-----:R-:W-:Y:S01]  /*1760*/  LEA R4, P6, R37, R30, 0x1 ;  /* 0x0000001e25047211 */ /* 0x001fe200078c08ff */
[----:B------:R-:W-:Y:S01]  /*1770*/  IMAD R39, R52, 0x4, R39 ;  /* 0x0000000434277824 */ /* 0x000fe200078e0227 */
[----:B------:R-:W-:-:S02]  /*1780*/  LEA.HI.X.SX32 R45, R31, R32, 0x1, P5 ;  /* 0x000000201f2d7211 */ /* 0x000fc400028f0eff */
[----:B------:R0:W2:Y:S01]  /*1790*/  @P4 LDG.E.U16 R76, desc[UR20][R8.64] ;  /* 0x00000014084c4981 */ /* 0x0000a2000c1e1500 */
[----:B------:R-:W-:Y:S02]  /*17a0*/  LEA.HI.X.SX32 R5, R37, R32, 0x1, P6 ;  /* 0x0000002025057211 */ /* 0x000fe400030f0eff */
[----:B------:R-:W-:Y:S02]  /*17b0*/  LEA R42, P6, R35, R30, 0x1 ;  /* 0x0000001e232a7211 */ /* 0x000fe400078c08ff */
[----:B------:R-:W-:Y:S02]  /*17c0*/  ISETP.LT.AND P5, PT, R71, R50, P0 ;  /* 0x000000324700720c */ /* 0x000fe400007a1270 */
[----:B------:R-:W-:Y:S02]  /*17d0*/  LOP3.LUT R75, R63, 0x2c, RZ, 0xfc, !PT ;  /* 0x0000002c3f4b7812 */ /* 0x000fe400078efcff */
[----:B------:R-:W-:Y:S02]  /*17e0*/  LEA.HI.X.SX32 R43, R35, R32, 0x1, P6 ;  /* 0x00000020232b7211 */ /* 0x000fe400030f0eff */
[----:B0-----:R-:W-:-:S02]  /*17f0*/  LEA R8, P6, R39, R30, 0x1 ;  /* 0x0000001e27087211 */ /* 0x001fc400078c08ff */
[----:B------:R-:W-:Y:S02]  /*1800*/  LEA R48, P3, R25, R30, 0x1 ;  /* 0x0000001e19307211 */ /* 0x000fe400078608ff */
[----:B------:R-:W-:Y:S02]  /*1810*/  ISETP.LT.AND P4, PT, R75, R50, P0 ;  /* 0x000000324b00720c */ /* 0x000fe40000781270 */
[----:B------:R-:W-:Y:S02]  /*1820*/  LOP3.LUT R73, R63, 0x34, RZ, 0xfc, !PT ;  /* 0x000000343f497812 */ /* 0x000fe400078efcff */
[----:B------:R-:W-:Y:S02]  /*1830*/  PRMT R68, RZ, 0x7610, R68 ;  /* 0x00007610ff447816 */ /* 0x000fe40000000044 */
[-C--:B------:R-:W-:Y:S02]  /*1840*/  LEA.HI.X.SX32 R9, R39, R32.reuse, 0x1, P6 ;  /* 0x0000002027097211 */ /* 0x080fe400030f0eff */
[----:B------:R-:W-:-:S02]  /*1850*/  LEA.HI.X.SX32 R49, R25, R32, 0x1, P3 ;  /* 0x0000002019317211 */ /* 0x000fc400018f0eff */
[-C--:B------:R-:W-:Y:S01]  /*1860*/  ISETP.LT.AND P3, PT, R73, R50.reuse, P0 ;  /* 0x000000324900720c */ /* 0x080fe20000761270 */
[----:B------:R-:W2:Y:S01]  /*1870*/  @P5 LDG.E.U16 R68, desc[UR20][R8.64] ;  /* 0x0000001408445981 */ /* 0x000ea2000c1e1500 */
[----:B------:R-:W-:Y:S02]  /*1880*/  LOP3.LUT R69, R63, 0x8, RZ, 0xfc, !PT ;  /* 0x000000083f457812 */ /* 0x000fe400078efcff */
[----:B------:R-:W-:Y:S02]  /*1890*/  PRMT R72, RZ, 0x7610, R72 ;  /* 0x00007610ff487816 */ /* 0x000fe40000000048 */
[-C--:B------:R-:W-:Y:S02]  /*18a0*/  ISETP.LT.AND P5, PT, R69, R50.reuse, P0 ;  /* 0x000000324500720c */ /* 0x080fe400007a1270 */
[----:B------:R-:W-:Y:S02]  /*18b0*/  PRMT R70, RZ, 0x7610, R70 ;  /* 0x00007610ff467816 */ /* 0x000fe40000000046 */
[----:B------:R0:W2:Y:S01]  /*18c0*/  @P4 LDG.E.U16 R72, desc[UR20][R2.64] ;  /* 0x0000001402484981 */ /* 0x0000a2000c1e1500 */
[----:B------:R-:W-:Y:S01]  /*18d0*/  PRMT R115, RZ, 0x7610, R115 ;  /* 0x00007610ff737816 */ /* 0x000fe20000000073 */
[----:B-1----:R-:W-:Y:S01]  /*18e0*/  IMAD R24, R24, UR4, RZ ;  /* 0x0000000418187c24 */ /* 0x002fe2000f8e02ff */
[----:B------:R-:W-:Y:S01]  /*18f0*/  ISETP.LT.AND P4, PT, R63, R50, P0 ;  /* 0x000000323f00720c */ /* 0x000fe20000781270 */
[----:B------:R1:W2:Y:S01]  /*1900*/  @P3 LDG.E.U16 R70, desc[UR20][R4.64] ;  /* 0x0000001404463981 */ /* 0x0002a2000c1e1500 */
[----:B------:R-:W-:-:S02]  /*1910*/  IMAD R22, R22, UR4, RZ ;  /* 0x0000000416167c24 */ /* 0x000fc4000f8e02ff */
[----:B------:R-:W-:Y:S02]  /*1920*/  IMAD R16, R16, UR4, RZ ;  /* 0x0000000410107c24 */ /* 0x000fe4000f8e02ff */
[----:B------:R-:W2:Y:S01]  /*1930*/  @P5 LDG.E.U16 R115, desc[UR20][R46.64] ;  /* 0x000000142e735981 */ /* 0x000ea2000c1e1500 */
[----:B0-----:R-:W-:-:S05]  /*1940*/  IMAD R2, R62, R53, RZ ;  /* 0x000000353e027224 */ /* 0x001fca00078e02ff */
[----:B------:R-:W-:Y:S01]  /*1950*/  LEA R27, P3, R2, UR14, 0x1 ;  /* 0x0000000e021b7c11 */ /* 0x000fe2000f8608ff */
[----:B------:R-:W-:Y:S01]  /*1960*/  IMAD R14, R14, UR4, RZ ;  /* 0x000000040e0e7c24 */ /* 0x000fe2000f8e02ff */
[----:B------:R-:W-:Y:S02]  /*1970*/  PRMT R117, RZ, 0x7610, R117 ;  /* 0x00007610ff757816 */ /* 0x000fe40000000075 */
[----:B------:R-:W-:Y:S02]  /*1980*/  LEA.HI.X.SX32 R3, R2, UR15, 0x1, P3 ;  /* 0x0000000f02037c11 */ /* 0x000fe400098f0eff */
[-C--:B------:R-:W-:Y:S02]  /*1990*/  LEA R40, P6, R24, R27.reuse, 0x1 ;  /* 0x0000001b18287211 */ /* 0x080fe400078c08ff */
[----:B------:R-:W-:Y:S01]  /*19a0*/  LEA R38, P5, R22, R27, 0x1 ;  /* 0x0000001b16267211 */ /* 0x000fe200078a08ff */
[----:B------:R-:W-:Y:S01]  /*19b0*/  IMAD R20, R20, UR4, RZ ;  /* 0x0000000414147c24 */ /* 0x000fe2000f8e02ff */
[-C--:B------:R-:W-:Y:S01]  /*19c0*/  LEA.HI.X.SX32 R41, R24, R3.reuse, 0x1, P6 ;  /* 0x0000000318297211 */ /* 0x080fe200030f0eff */
[----:B------:R-:W-:Y:S01]  /*19d0*/  IMAD R10, R10, UR4, RZ ;  /* 0x000000040a0a7c24 */ /* 0x000fe2000f8e02ff */
[----:B------:R-:W-:Y:S01]  /*19e0*/  LEA.HI.X.SX32 R39, R22, R3, 0x1, P5 ;  /* 0x0000000316277211 */ /* 0x000fe200028f0eff */
[----:B------:R-:W2:Y:S01]  /*19f0*/  @P4 LDG.E.U16 R117, desc[UR20][R48.64] ;  /* 0x0000001430754981 */ /* 0x000ea2000c1e1500 */
[----:B------:R-:W-:-:S02]  /*1a00*/  LOP3.LUT R67, R63, 0x4, RZ, 0xfc, !PT ;  /* 0x000000043f437812 */ /* 0x000fc400078efcff */
[----:B------:R-:W-:Y:S02]  /*1a10*/  LOP3.LUT R65, R63, 0xc, RZ, 0xfc, !PT ;  /* 0x0000000c3f417812 */ /* 0x000fe400078efcff */
[-C--:B------:R-:W-:Y:S02]  /*1a20*/  LEA R36, P6, R16, R27.reuse, 0x1 ;  /* 0x0000001b10247211 */ /* 0x080fe400078c08ff */
[----:B------:R-:W-:Y:S01]  /*1a30*/  LEA R34, P5, R14, R27, 0x1 ;  /* 0x0000001b0e227211 */ /* 0x000fe200078a08ff */
[----:B------:R-:W-:Y:S01]  /*1a40*/  IMAD R12, R12, UR4, RZ ;  /* 0x000000040c0c7c24 */ /* 0x000fe2000f8e02ff */
[-C--:B------:R-:W-:Y:S01]  /*1a50*/  ISETP.LT.AND P3, PT, R67, R50.reuse, P0 ;  /* 0x000000324300720c */ /* 0x080fe20000761270 */
[----:B------:R-:W-:Y:S01]  /*1a60*/  IMAD R6, R6, UR4, RZ ;  /* 0x0000000406067c24 */ /* 0x000fe2000f8e02ff */
[----:B------:R-:W-:Y:S02]  /*1a70*/  ISETP.LT.AND P4, PT, R65, R50, P0 ;  /* 0x000000324100720c */ /* 0x000fe40000781270 */
[----:B------:R-:W-:-:S02]  /*1a80*/  LEA.HI.X.SX32 R37, R16, R3, 0x1, P6 ;  /* 0x0000000310257211 */ /* 0x000fc400030f0eff */
[----:B------:R-:W-:Y:S02]  /*1a90*/  LEA.HI.X.SX32 R35, R14, R3, 0x1, P5 ;  /* 0x000000030e237211 */ /* 0x000fe400028f0eff */
[----:B------:R-:W-:Y:S02]  /*1aa0*/  ISETP.LT.AND P0, PT, R62, R50, P0 ;  /* 0x000000323e00720c */ /* 0x000fe40000701270 */
[-C--:B------:R-:W-:Y:S02]  /*1ab0*/  LEA R32, P6, R20, R27.reuse, 0x1 ;  /* 0x0000001b14207211 */ /* 0x080fe400078c08ff */
[----:B------:R-:W-:Y:S02]  /*1ac0*/  LEA R30, P5, R10, R27, 0x1 ;  /* 0x0000001b0a1e7211 */ /* 0x000fe400078a08ff */
[-C--:B------:R-:W-:Y:S02]  /*1ad0*/  LEA.HI.X.SX32 R33, R20, R3.reuse, 0x1, P6 ;  /* 0x0000000314217211 */ /* 0x080fe400030f0eff */
[----:B------:R-:W-:-:S02]  /*1ae0*/  LEA.HI.X.SX32 R31, R10, R3, 0x1, P5 ;  /* 0x000000030a1f7211 */ /* 0x000fc400028f0eff */
[-C--:B------:R-:W-:Y:S02]  /*1af0*/  LEA R28, P6, R12, R27.reuse, 0x1 ;  /* 0x0000001b0c1c7211 */ /* 0x080fe400078c08ff */
[----:B------:R-:W-:Y:S02]  /*1b00*/  LEA R26, P5, R6, R27, 0x1 ;  /* 0x0000001b061a7211 */ /* 0x000fe400078a08ff */
[----:B------:R-:W-:Y:S02]  /*1b10*/  PRMT R86, RZ, 0x7610, R86 ;  /* 0x00007610ff567816 */ /* 0x000fe40000000056 */
[----:B------:R-:W-:Y:S02]  /*1b20*/  PRMT R84, RZ, 0x7610, R84 ;  /* 0x00007610ff547816 */ /* 0x000fe40000000054 */
[----:B------:R-:W-:Y:S02]  /*1b30*/  PRMT R113, RZ, 0x7610, R113 ;  /* 0x00007610ff717816 */ /* 0x000fe40000000071 */
[----:B------:R-:W-:Y:S01]  /*1b40*/  PRMT R111, RZ, 0x7610, R111 ;  /* 0x00007610ff6f7816 */ /* 0x000fe2000000006f */
[----:B------:R-:W2:Y:S01]  /*1b50*/  @P3 LDG.E.U16 R86, desc[UR20][R44.64] ;  /* 0x000000142c563981 */ /* 0x000ea2000c1e1500 */
[----:B------:R-:W-:-:S02]  /*1b60*/  PRMT R109, RZ, 0x7610, R109 ;  /* 0x00007610ff6d7816 */ /* 0x000fc4000000006d */
[----:B------:R-:W-:Y:S01]  /*1b70*/  PRMT R107, RZ, 0x7610, R107 ;  /* 0x00007610ff6b7816 */ /* 0x000fe2000000006b */
[----:B------:R-:W2:Y:S01]  /*1b80*/  @P4 LDG.E.U16 R84, desc[UR20][R42.64] ;  /* 0x000000142a544981 */ /* 0x000ea2000c1e1500 */
[----:B------:R-:W-:Y:S02]  /*1b90*/  PRMT R82, RZ, 0x7610, R82 ;  /* 0x00007610ff527816 */ /* 0x000fe40000000052 */
[----:B------:R-:W-:Y:S01]  /*1ba0*/  PRMT R80, RZ, 0x7610, R80 ;  /* 0x00007610ff507816 */ /* 0x000fe20000000050 */
[----:B------:R-:W2:Y:S01]  /*1bb0*/  @P0 LDG.E.U16 R113, desc[UR20][R40.64] ;  /* 0x0000001428710981 */ /* 0x000ea2000c1e1500 */
[----:B------:R-:W-:Y:S02]  /*1bc0*/  PRMT R90, RZ, 0x7610, R90 ;  /* 0x00007610ff5a7816 */ /* 0x000fe4000000005a */
[----:B------:R-:W-:Y:S01]  /*1bd0*/  PRMT R88, RZ, 0x7610, R88 ;  /* 0x00007610ff587816 */ /* 0x000fe20000000058 */
[----:B------:R-:W2:Y:S01]  /*1be0*/  @P0 LDG.E.U16 R111, desc[UR20][R36.64] ;  /* 0x00000014246f0981 */ /* 0x000ea2000c1e1500 */
[----:B------:R-:W-:-:S02]  /*1bf0*/  LEA.HI.X.SX32 R29, R12, R3, 0x1, P6 ;  /* 0x000000030c1d7211 */ /* 0x000fc400030f0eff */
[----:B------:R-:W-:Y:S01]  /*1c00*/  LEA.HI.X.SX32 R27, R6, R3, 0x1, P5 ;  /* 0x00000003061b7211 */ /* 0x000fe200028f0eff */
[----:B------:R-:W2:Y:S04]  /*1c10*/  @P0 LDG.E.U16 R109, desc[UR20][R32.64] ;  /* 0x00000014206d0981 */ /* 0x000ea8000c1e1500 */
[----:B------:R-:W2:Y:S04]  /*1c20*/  @P0 LDG.E.U16 R107, desc[UR20][R30.64] ;  /* 0x000000141e6b0981 */ /* 0x000ea8000c1e1500 */
[----:B------:R-:W2:Y:S04]  /*1c30*/  @P0 LDG.E.U16 R82, desc[UR20][R38.64] ;  /* 0x0000001426520981 */ /* 0x000ea8000c1e1500 */
[----:B------:R-:W2:Y:S04]  /*1c40*/  @P0 LDG.E.U16 R80, desc[UR20][R34.64] ;  /* 0x0000001422500981 */ /* 0x000ea8000c1e1500 */
[----:B------:R-:W2:Y:S04]  /*1c50*/  @P0 LDG.E.U16 R90, desc[UR20][R28.64] ;  /* 0x000000141c5a0981 */ /* 0x000ea8000c1e1500 */
[----:B------:R-:W2:Y:S01]  /*1c60*/  @P0 LDG.E.U16 R88, desc[UR20][R26.64] ;  /* 0x000000141a580981 */ /* 0x000ea2000c1e1500 */
[----:B------:R-:W-:-:S02]  /*1c70*/  SHF.R.S32.HI R66, RZ, 0x1f, R51 ;  /* 0x0000001fff427819 */ /* 0x000fc40000011433 */
[----:B------:R-:W-:Y:S02]  /*1c80*/  SHF.R.S32.HI R8, RZ, 0x1f, R23 ;  /* 0x0000001fff087819 */ /* 0x000fe40000011417 */
[----:B------:R-:W-:Y:S02]  /*1c90*/  SHF.L.U64.HI R66, R51, 0x1, R66 ;  /* 0x0000000133427819 */ /* 0x000fe40000010242 */
[-C--:B------:R-:W-:Y:S02]  /*1ca0*/  LEA R16, P0, R23, R18.reuse, 0x1 ;  /* 0x0000001217107211 */ /* 0x080fe400078008ff */
[----:B-1----:R-:W-:Y:S02]  /*1cb0*/  SHF.R.S32.HI R4, RZ, 0x1f, R19 ;  /* 0x0000001fff047819 */ /* 0x002fe40000011413 */
[----:B------:R-:W-:Y:S02]  /*1cc0*/  LEA R12, P4, R19, R18, 0x1 ;  /* 0x00000012130c7211 */ /* 0x000fe400078808ff */
[----:B------:R-:W-:-:S02]  /*1cd0*/  LEA.HI.X R8, R23, R66, R8, 0x1, P0 ;  /* 0x0000004217087211 */ /* 0x000fc400000f0c08 */
[----:B------:R-:W-:Y:S02]  /*1ce0*/  SHF.R.S32.HI R6, RZ, 0x1f, R21 ;  /* 0x0000001fff067819 */ /* 0x000fe40000011415 */
[----:B------:R-:W-:Y:S02]  /*1cf0*/  LEA R14, P3, R21, R18, 0x1 ;  /* 0x00000012150e7211 */ /* 0x000fe400078608ff */
[----:B------:R-:W-:Y:S02]  /*1d00*/  LEA.HI.X R4, R19, R66, R4, 0x1, P4 ;  /* 0x0000004213047211 */ /* 0x000fe400020f0c04 */
[----:B------:R-:W-:Y:S02]  /*1d10*/  SHF.R.S32.HI R3, RZ, 0x1f, R13 ;  /* 0x0000001fff037819 */ /* 0x000fe4000001140d */
[----:B------:R-:W-:Y:S02]  /*1d20*/  LEA R100, P0, R13, R18, 0x1 ;  /* 0x000000120d647211 */ /* 0x000fe400078008ff */
[----:B------:R-:W-:-:S02]  /*1d30*/  SHF.R.S32.HI R94, RZ, 0x1f, R11 ;  /* 0x0000001fff5e7819 */ /* 0x000fc4000001140b */
[----:B------:R-:W-:Y:S02]  /*1d40*/  LEA R9, P4, R11, R18, 0x1 ;  /* 0x000000120b097211 */ /* 0x000fe400078808ff */
[-C--:B------:R-:W-:Y:S02]  /*1d50*/  LEA.HI.X R6, R21, R66.reuse, R6, 0x1, P3 ;  /* 0x0000004215067211 */ /* 0x080fe400018f0c06 */
[----:B------:R-:W-:Y:S01]  /*1d60*/  LEA.HI.X R3, R13, R66, R3, 0x1, P0 ;  /* 0x000000420d037211 */ /* 0x000fe200000f0c03 */
[----:B------:R-:W-:Y:S01]  /*1d70*/  IMAD R13, R87, R52, RZ ;  /* 0x00000034570d7224 */ /* 0x000fe200078e02ff */
[----:B------:R-:W-:Y:S02]  /*1d80*/  SHF.R.S32.HI R5, RZ, 0x1f, R15 ;  /* 0x0000001fff057819 */ /* 0x000fe4000001140f */
[----:B------:R-:W-:Y:S02]  /*1d90*/  LEA R96, P3, R15, R18, 0x1 ;  /* 0x000000120f607211 */ /* 0x000fe400078608ff */
[----:B------:R-:W-:Y:S01]  /*1da0*/  LEA.HI.X R94, R11, R66, R94, 0x1, P4 ;  /* 0x000000420b5e7211 */ /* 0x000fe200020f0c5e */
[----:B------:R-:W-:Y:S01]  /*1db0*/  IMAD R11, R73, R52, RZ ;  /* 0x00000034490b7224 */ /* 0x000fe200078e02ff */
[----:B------:R-:W-:-:S02]  /*1dc0*/  SHF.R.S32.HI R2, RZ, 0x1f, R17 ;  /* 0x0000001fff027819 */ /* 0x000fc40000011411 */
[----:B------:R-:W-:Y:S01]  /*1dd0*/  LEA R10, P5, R17, R18, 0x1 ;  /* 0x00000012110a7211 */ /* 0x000fe200078a08ff */
[----:B------:R-:W-:Y:S01]  /*1de0*/  IMAD.SHL.U32 R25, R13, 0x2, RZ ;  /* 0x000000020d197824 */ /* 0x000fe200078e00ff */
[----:B------:R-:W-:Y:S01]  /*1df0*/  LEA.HI.X R5, R15, R66, R5, 0x1, P3 ;  /* 0x000000420f057211 */ /* 0x000fe200018f0c05 */
[----:B------:R-:W-:Y:S01]  /*1e00*/  IMAD R15, R85, R52, RZ ;  /* 0x00000034550f7224 */ /* 0x000fe200078e02ff */
[----:B------:R-:W-:Y:S01]  /*1e10*/  LEA.HI.X R2, R17, R66, R2, 0x1, P5 ;  /* 0x0000004211027211 */ /* 0x000fe200028f0c02 */
[----:B------:R-:W-:Y:S01]  /*1e20*/  IMAD.SHL.U32 R23, R11, 0x2, RZ ;  /* 0x000000020b177824 */ /* 0x000fe200078e00ff */
[----:B------:R-:W-:Y:S01]  /*1e30*/  SHF.R.S32.HI R102, RZ, 0x1f, R7 ;  /* 0x0000001fff667819 */ /* 0x000fe20000011407 */
[----:B------:R-:W-:Y:S01]  /*1e40*/  IMAD R17, R71, R52, RZ ;  /* 0x0000003447117224 */ /* 0x000fe200078e02ff */
[----:B------:R-:W-:Y:S01]  /*1e50*/  LEA R98, P0, R7, R18, 0x1 ;  /* 0x0000001207627211 */ /* 0x000fe200078008ff */
[----:B------:R-:W-:Y:S01]  /*1e60*/  IMAD.HI R13, R13, 0x2, RZ ;  /* 0x000000020d0d7827 */ /* 0x000fe200078e02ff */
[----:B------:R-:W-:-:S02]  /*1e70*/  IADD3 R24, P3, P4, R25, UR12, R18 ;  /* 0x0000000c19187c10 */ /* 0x000fc4000fc7e012 */
[----:B------:R-:W-:Y:S01]  /*1e80*/  IADD3 R22, P5, P6, R23, UR12, R18 ;  /* 0x0000000c17167c10 */ /* 0x000fe2000febe012 */
[----:B------:R-:W-:Y:S01]  /*1e90*/  IMAD.HI R11, R11, 0x2, RZ ;  /* 0x000000020b0b7827 */ /* 0x000fe200078e02ff */
[----:B------:R-:W-:-:S03]  /*1ea0*/  LEA.HI.X R102, R7, R66, R102, 0x1, P0 ;  /* 0x0000004207667211 */ /* 0x000fc600000f0c66 */
[----:B------:R-:W-:Y:S02]  /*1eb0*/  IMAD.SHL.U32 R21, R15, 0x2, RZ ;  /* 0x000000020f157824 */ /* 0x000fe400078e00ff */
[----:B------:R-:W-:Y:S01]  /*1ec0*/  IMAD.SHL.U32 R19, R17, 0x2, RZ ;  /* 0x0000000211137824 */ /* 0x000fe200078e00ff */
[----:B------:R-:W-:Y:S01]  /*1ed0*/  LOP3.LUT R7, R61, 0xc0, RZ, 0xc0, !PT ;  /* 0x000000c03d077812 */ /* 0x000fe200078ec0ff */
[----:B------:R-:W-:Y:S01]  /*1ee0*/  IMAD.HI R15, R15, 0x2, RZ ;  /* 0x000000020f0f7827 */ /* 0x000fe200078e02ff */
[----:B------:R-:W-:Y:S02]  /*1ef0*/  IADD3.X R25, PT, PT, R13, UR13, R66, P3, P4 ;  /* 0x0000000d0d197c10 */ /* 0x000fe40009fe8442 */
[----:B------:R-:W-:Y:S01]  /*1f00*/  IADD3 R20, P3, P4, R21, UR12, R18 ;  /* 0x0000000c15147c10 */ /* 0x000fe2000fc7e012 */
[----:B------:R-:W-:Y:S01]  /*1f10*/  IMAD.HI R17, R17, 0x2, RZ ;  /* 0x0000000211117827 */ /* 0x000fe200078e02ff */
[----:B------:R-:W-:Y:S02]  /*1f20*/  IADD3.X R23, PT, PT, R11, UR13, R66, P5, P6 ;  /* 0x0000000d0b177c10 */ /* 0x000fe4000afec442 */
[----:B------:R-:W-:Y:S01]  /*1f30*/  IADD3 R18, P5, P6, R19, UR12, R18 ;  /* 0x0000000c13127c10 */ /* 0x000fe2000febe012 */
[----:B------:R-:W-:Y:S01]  /*1f40*/  IMAD.SHL.U32 R51, R61, 0x2, RZ ;  /* 0x000000023d337824 */ /* 0x000fe200078e00ff */
[----:B------:R-:W-:-:S04]  /*1f50*/  @!UP0 UIADD3 UR4, UPT, UPT, -UR6, 0x100000, URZ ;  /* 0x0010000006048890 */ /* 0x000fc8000fffe1ff */
[----:B------:R-:W-:Y:S02]  /*1f60*/  @!UP0 USHF.L.U32 UR5, UR4, 0xb, URZ ;  /* 0x0000000b04058899 */ /* 0x000fe400080006ff */
[----:B------:R-:W-:Y:S01]  /*1f70*/  @!UP0 USHF.L.U32 UR4, UR4, 0x1, URZ ;  /* 0x0000000104048899 */ /* 0x000fe200080006ff */
[----:B------:R-:W-:Y:S02]  /*1f80*/  SHF.R.U32.HI R106, RZ, 0x2, R7 ;  /* 0x00000002ff6a7819 */ /* 0x000fe40000011607 */
[--C-:B------:R-:W-:Y:S02]  /*1f90*/  IADD3.X R21, PT, PT, R15, UR13, R66.reuse, P3, P4 ;  /* 0x0000000d0f157c10 */ /* 0x100fe40009fe8442 */
[----:B------:R-:W-:Y:S02]  /*1fa0*/  IADD3.X R19, PT, PT, R17, UR13, R66, P5, P6 ;  /* 0x0000000d11137c10 */ /* 0x000fe4000afec442 */
[----:B------:R-:W-:Y:S01]  /*1fb0*/  LOP3.LUT R66, R106, 0x1fe, R51, 0x78, !PT ;  /* 0x000001fe6a427812 */ /* 0x000fe200078e7833 */
[----:B------:R-:W-:-:S03]  /*1fc0*/  VOTEU.ALL UP1, P2 ;  /* 0x0000000000ff7886 */ /* 0x000fc60001020000 */
[----:B------:R-:W-:Y:S02]  /*1fd0*/  LOP3.LUT R119, R66, 0x40, RZ, 0x3c, !PT ;  /* 0x0000004042777812 */ /* 0x000fe400078e3cff */
[----:B------:R0:W1:Y:S01]  /*1fe0*/  @!UP1 SYNCS.EXCH.64 URZ, [UR9+0x6008], UR4 ;  /* 0x0060080409ff95b2 */ /* 0x0000620008000100 */
[----:B---3--:R-:W-:Y:S04]  /*1ff0*/  STS.U16 [R66+UR9+0x800], R99 ;  /* 0x0008006342007988 */ /* 0x008fe80008000409 */
[----:B-----5:R-:W-:Y:S01]  /*2000*/  STS.U16 [R66+UR9+0xc00], R101 ;  /* 0x000c006542007988 */ /* 0x020fe20008000409 */
[----:B------:R-:W-:-:S03]  /*2010*/  IADD3 R14, P6, PT, R14, UR12, RZ ;  /* 0x0000000c0e0e7c10 */ /* 0x000fc6000ffde0ff */
[----:B------:R-:W-:Y:S01]  /*2020*/  STS.U16 [R66+UR9+0x1000], R103 ;  /* 0x0010006742007988 */ /* 0x000fe20008000409 */
[----:B------:R-:W-:Y:S02]  /*2030*/  IADD3 R12, P3, PT, R12, UR12, RZ ;  /* 0x0000000c0c0c7c10 */ /* 0x000fe4000ff7e0ff */
[----:B------:R-:W-:Y:S02]  /*2040*/  IADD3.X R15, PT, PT, R6, UR13, RZ, P6, !PT ;  /* 0x0000000d060f7c10 */ /* 0x000fe4000b7fe4ff */
[----:B------:R-:W-:Y:S01]  /*2050*/  IADD3 R6, P6, PT, R96, UR12, RZ ;  /* 0x0000000c60067c10 */ /* 0x000fe2000ffde0ff */
[----:B----4-:R-:W-:Y:S04]  /*2060*/  STS.U16 [R66+UR9+0x1800], R105 ;  /* 0x0018006942007988 */ /* 0x010fe80008000409 */
[----:B------:R-:W-:Y:S01]  /*2070*/  STS.U16 [R66+UR9+0x1400], R97 ;  /* 0x0014006142007988 */ /* 0x000fe20008000409 */
[----:B------:R-:W-:Y:S01]  /*2080*/  IADD3.X R13, PT, PT, R4, UR13, RZ, P3, !PT ;  /* 0x0000000d040d7c10 */ /* 0x000fe20009ffe4ff */
[----:B------:R-:W-:Y:S01]  /*2090*/  UIADD3 UR7, UPT, UPT, UR9, 0x5000, URZ ;  /* 0x0000500009077890 */ /* 0x000fe2000fffe0ff */
[----:B------:R-:W-:Y:S01]  /*20a0*/  IADD3 R4, P3, PT, R9, UR12, RZ ;  /* 0x0000000c09047c10 */ /* 0x000fe2000ff7e0ff */
[----:B------:R-:W-:Y:S01]  /*20b0*/  UIADD3 UR6, UPT, UPT, UR9, 0x2000, URZ ;  /* 0x0000200009067890 */ /* 0x000fe2000fffe0ff */
[----:B------:R-:W-:-:S02]  /*20c0*/  ISETP.NE.U32.AND P0, PT, R104, RZ, PT ;  /* 0x000000ff6800720c */ /* 0x000fc40003f05070 */
[----:B------:R-:W-:Y:S02]  /*20d0*/  IADD3 R16, P5, PT, R16, UR12, RZ ;  /* 0x0000000c10107c10 */ /* 0x000fe4000ffbe0ff */
[----:B------:R-:W-:Y:S01]  /*20e0*/  IADD3 R10, P4, PT, R10, UR12, RZ ;  /* 0x0000000c0a0a7c10 */ /* 0x000fe2000ff9e0ff */
[----:B--2---:R2:W-:Y:S01]  /*20f0*/  STS.U16 [R66+UR9+0x1c00], R95 ;  /* 0x001c005f42007988 */ /* 0x0045e20008000409 */
[----:B------:R-:W-:Y:S01]  /*2100*/  IADD3.X R7, PT, PT, R5, UR13, RZ, P6, !PT ;  /* 0x0000000d05077c10 */ /* 0x000fe2000b7fe4ff */
[----:B------:R-:W-:Y:S01]  /*2110*/  USHF.R.U32.HI UR7, URZ, 0x4, UR7 ;  /* 0x00000004ff077899 */ /* 0x000fe20008011607 */
[----:B------:R-:W-:Y:S02]  /*2120*/  IADD3.X R5, PT, PT, R94, UR13, RZ, P3, !PT ;  /* 0x0000000d5e057c10 */ /* 0x000fe40009ffe4ff */
[----:B--2---:R-:W-:Y:S01]  /*2130*/  SHF.R.S32.HI R95, RZ, 0x1f, R64 ;  /* 0x0000001fff5f7819 */ /* 0x004fe20000011440 */
[----:B------:R-:W-:-:S03]  /*2140*/  USHF.R.U32.HI UR6, URZ, 0x4, UR6 ;  /* 0x00000004ff067899 */ /* 0x000fc60008011606 */
[----:B------:R-:W-:Y:S02]  /*2150*/  LEA.HI R95, R95, R64, RZ, 0x6 ;  /* 0x000000405f5f7211 */ /* 0x000fe400078f30ff */
[----:B------:R-:W-:Y:S02]  /*2160*/  ISETP.LT.OR P3, PT, R64, 0x40, P0 ;  /* 0x000000404000780c */ /* 0x000fe40000761670 */
[----:B------:R-:W-:Y:S02]  /*2170*/  IADD3.X R17, PT, PT, R8, UR13, RZ, P5, !PT ;  /* 0x0000000d08117c10 */ /* 0x000fe4000affe4ff */
[----:B------:R-:W-:Y:S01]  /*2180*/  IADD3.X R11, PT, PT, R2, UR13, RZ, P4, !PT ;  /* 0x0000000d020b7c10 */ /* 0x000fe2000a7fe4ff */
[----:B------:R-:W-:Y:S01]  /*2190*/  USGXT.U32 UR14, UR6, 0xe ;  /* 0x0000000e060e789a */ /* 0x000fe20008000000 */
[----:B------:R-:W-:Y:S02]  /*21a0*/  IADD3 R8, P5, PT, R100, UR12, RZ ;  /* 0x0000000c64087c10 */ /* 0x000fe4000ffbe0ff */
[----:B------:R-:W-:Y:S01]  /*21b0*/  IADD3 R2, P4, PT, R98, UR12, RZ ;  /* 0x0000000c62027c10 */ /* 0x000fe2000ff9e0ff */
[----:B------:R-:W-:-:S02]  /*21c0*/  USGXT.U32 UR12, UR7, 0xe ;  /* 0x0000000e070c789a */ /* 0x000fc40008000000 */
[----:B------:R-:W-:Y:S02]  /*21d0*/  UIADD3 UR22, UP0, UPT, UR14, 0x80, URZ ;  /* 0x000000800e167890 */ /* 0x000fe4000ff1e0ff */
[----:B------:R-:W-:Y:S01]  /*21e0*/  UIADD3 UR24, UP1, UPT, UR12, 0x2, URZ ;  /* 0x000000020c187890 */ /* 0x000fe2000ff3e0ff */
[----:B------:R-:W-:Y:S01]  /*21f0*/  IADD3.X R9, PT, PT, R3, UR13, RZ, P5, !PT ;  /* 0x0000000d03097c10 */ /* 0x000fe2000affe4ff */
[----:B0-----:R-:W-:Y:S01]  /*2200*/  UMOV UR4, URZ ;  /* 0x000000ff00047c82 */ /* 0x001fe20008000000 */
[----:B------:R-:W-:Y:S01]  /*2210*/  UMOV UR5, URZ ;  /* 0x000000ff00057c82 */ /* 0x000fe20008000000 */
[----:B------:R-:W-:Y:S01]  /*2220*/  IADD3.X R3, PT, PT, R102, UR13, RZ, P4, !PT ;  /* 0x0000000d66037c10 */ /* 0x000fe2000a7fe4ff */
[----:B------:R-:W-:Y:S04]  /*2230*/  STS.U16 [R66+UR9+0x400], R115 ;  /* 0x0004007342007988 */ /* 0x000fe80008000409 */
[----:B------:R-:W-:Y:S04]  /*2240*/  STS.U16 [R66+UR9], R117 ;  /* 0x0000007542007988 */ /* 0x000fe80008000409 */
[----:B------:R-:W-:Y:S04]  /*2250*/  STS.U16 [R119+UR9+0xa00], R78 ;  /* 0x000a004e77007988 */ /* 0x000fe80008000409 */
[----:B------:R-:W-:Y:S04]  /*2260*/  STS.U16 [R119+UR9+0xe00], R76 ;  /* 0x000e004c77007988 */ /* 0x000fe80008000409 */
[----:B------:R-:W-:Y:S04]  /*2270*/  STS.U16 [R119+UR9+0x1200], R74 ;  /* 0x0012004a77007988 */ /* 0x000fe80008000409 */
[----:B------:R-:W-:Y:S04]  /*2280*/  STS.U16 [R119+UR9+0x1600], R72 ;  /* 0x0016004877007988 */ /* 0x000fe80008000409 */
[----:B------:R-:W-:Y:S04]  /*2290*/  STS.U16 [R119+UR9+0x1a00], R70 ;  /* 0x001a004677007988 */ /* 0x000fe80008000409 */
[----:B------:R0:W-:Y:S04]  /*22a0*/  STS.U16 [R119+UR9+0x1e00], R68 ;  /* 0x001e004477007988 */ /* 0x0001e80008000409 */
        /* <DEDUP_REMOVED lines=9> */
[----:B------:R2:W-:Y:S01]  /*2340*/  STS.U16 [R119+UR9+0x4e00], R88 ;  /* 0x004e005877007988 */ /* 0x0005e20008000409 */
[----:B-1----:R1:W-:Y:S06]  /*2350*/  MEMBAR.ALL.CTA ;  /* 0x0000000000007992 */ /* 0x0023ec0000008000 */
[----:B-1----:R-:W1:Y:S01]  /*2360*/  FENCE.VIEW.ASYNC.S ;  /* 0x00000000000073c6 */ /* 0x002e620000000000 */
[----:B0-----:R-:W-:-:S04]  /*2370*/  SHF.R.S32.HI R68, RZ, 0x6, R95 ;  /* 0x00000006ff447819 */ /* 0x001fc8000001145f */
[----:B------:R-:W-:Y:S01]  /*2380*/  VIMNMX R68, PT, PT, R68, 0x1, !PT ;  /* 0x0000000144447848 */ /* 0x000fe20007fe0100 */
[----:B------:R-:W-:Y:S01]  /*2390*/  IMAD.SHL.U32 R95, R52, 0x40, RZ ;  /* 0x00000040345f7824 */ /* 0x000fe200078e00ff */
[----:B------:R-:W-:-:S03]  /*23a0*/  UIADD3.X UR25, UPT, UPT, UR5, 0x40004040, URZ, UP1, !UPT ;  /* 0x4000404005197890 */ /* 0x000fc60008ffe4ff */
[----:B------:R-:W-:Y:S01]  /*23b0*/  VIADD R52, R68, 0xffffffff ;  /* 0xffffffff44347836 */ /* 0x000fe20000000000 */
[----:B------:R-:W-:Y:S01]  /*23c0*/  UIADD3.X UR23, UPT, UPT, UR4, 0x40004040, URZ, UP0, !UPT ;  /* 0x4000404004177890 */ /* 0x000fe200087fe4ff */
[----:B------:R-:W-:Y:S01]  /*23d0*/  UMOV UR6, URZ ;  /* 0x000000ff00067c82 */ /* 0x000fe20008000000 */
[----:B------:R-:W-:Y:S01]  /*23e0*/  IMAD.SHL.U32 R53, R53, 0x40, RZ ;  /* 0x0000004035357824 */ /* 0x000fe200078e00ff */
[----:B-1----:R-:W-:Y:S01]  /*23f0*/  BAR.SYNC.DEFER_BLOCKING 0x0 ;  /* 0x0000000000007b1d */ /* 0x002fe20000010000 */
[----:B------:R-:W-:-:S05]  /*2400*/  ISETP.NE.U32.AND P4, PT, R52, RZ, PT ;  /* 0x000000ff3400720c */ /* 0x000fca0003f85070 */
[----:B--2---:R-:W-:Y:S08]  /*2410*/  @P3 BRA `(.L_x_6) ;  /* 0x0000000000843947 */ /* 0x004ff00003800000 */
[----:B------:R-:W-:Y:S02]  /*2420*/  UIADD3 UR4, UPT, UPT, UR9, 0x4000, URZ ;  /* 0x0000400009047890 */ /* 0x000fe4000fffe0ff */
[----:B------:R-:W-:Y:S02]  /*2430*/  USHF.R.U32.HI UR16, URZ, 0x4, UR9 ;  /* 0x00000004ff107899 */ /* 0x000fe40008011609 */
[----:B------:R-:W-:Y:S02]  /*2440*/  USHF.R.U32.HI UR4, URZ, 0x4, UR4 ;  /* 0x00000004ff047899 */ /* 0x000fe40008011604 */
[----:B------:R-:W-:Y:S02]  /*2450*/  USGXT.U32 UR16, UR16, 0xe ;  /* 0x0000000e1010789a */ /* 0x000fe40008000000 */
[----:B------:R-:W-:Y:S02]  /*2460*/  USGXT.U32 UR18, UR4, 0xe ;  /* 0x0000000e0412789a */ /* 0x000fe40008000000 */
[----:B------:R-:W-:-:S02]  /*2470*/  UIADD3 UR34, UP0, UPT, UR16, 0x80, URZ ;  /* 0x0000008010227890 */ /* 0x000fc4000ff1e0ff */
[----:B------:R-:W-:Y:S01]  /*2480*/  UIADD3 UR36, UP1, UPT, UR18, 0x2, URZ ;  /* 0x0000000212247890 */ /* 0x000fe2000ff3e0ff */
[----:B------:R-:W-:Y:S01]  /*2490*/  UMOV UR4, URZ ;  /* 0x000000ff00047c82 */ /* 0x000fe20008000000 */
[----:B------:R-:W-:Y:S01]  /*24a0*/  UMOV UR38, 0x0 ;  /* 0x0000000000267882 */ /* 0x000fe20000000000 */
[----:B------:R-:W-:Y:S02]  /*24b0*/  UIADD3.X UR35, UPT, UPT, UR4, 0x40004040, URZ, UP0, !UPT ;  /* 0x4000404004237890 */ /* 0x000fe400087fe4ff */
[----:B------:R-:W-:Y:S02]  /*24c0*/  UIADD3.X UR37, UPT, UPT, UR4, 0x40004040, URZ, UP1, !UPT ;  /* 0x4000404004257890 */ /* 0x000fe40008ffe4ff */
[----:B------:R-:W-:Y:S02]  /*24d0*/  UIADD3.64 UR26, UPT, UPT, UR34, 0x80, URZ ;  /* 0x00000080221a7897 */ /* 0x000fe4000fffe0ff */
[----:B------:R-:W-:Y:S02]  /*24e0*/  UIADD3.64 UR28, UPT, UPT, UR36, 0x2, URZ ;  /* 0x00000002241c7897 */ /* 0x000fe4000fffe0ff */
[----:B------:R-:W-:-:S02]  /*24f0*/  UIADD3.64 UR30, UPT, UPT, UR34, 0x100, URZ ;  /* 0x00000100221e7897 */ /* 0x000fc4000fffe0ff */
[----:B------:R-:W-:Y:S01]  /*2500*/  UIADD3.64 UR32, UPT, UPT, UR36, 0x4, URZ ;  /* 0x0000000424207897 */ /* 0x000fe2000fffe0ff */
[----:B------:R-:W-:Y:S01]  /*2510*/  UMOV UR39, 0x4088010 ;  /* 0x0408801000277882 */ /* 0x000fe20000000000 */
[----:B------:R-:W-:Y:S01]  /*2520*/  UMOV UR17, 0x40004040 ;  /* 0x4000404000117882 */ /* 0x000fe20000000000 */
[----:B------:R-:W-:Y:S01]  /*2530*/  UMOV UR19, 0x40004040 ;  /* 0x4000404000137882 */ /* 0x000fe20000000000 */
[----:B------:R-:W-:Y:S01]  /*2540*/  UMOV UR40, 0x0 ;  /* 0x0000000000287882 */ /* 0x000fe20000000000 */
[----:B------:R-:W-:Y:S01]  /*2550*/  UMOV UR41, 0x4088010 ;  /* 0x0408801000297882 */ /* 0x000fe20000000000 */
[----:B------:R-:W-:Y:S01]  /*2560*/  UMOV UR42, 0x0 ;  /* 0x00000000002a7882 */ /* 0x000fe20000000000 */
[----:B------:R-:W-:Y:S01]  /*2570*/  UMOV UR43, 0x4088010 ;  /* 0x04088010002b7882 */ /* 0x000fe20000000000 */
[----:B------:R-:W-:Y:S01]  /*2580*/  UMOV UR4, UR11 ;  /* 0x0000000b00047c82 */ /* 0x000fe20008000000 */
[----:B------:R-:W-:Y:S01]  /*2590*/  UMOV UR5, URZ ;  /* 0x000000ff00057c82 */ /* 0x000fe20008000000 */
[----:B------:R0:W-:Y:S01]  /*25a0*/  UTCHMMA gdesc[UR16], gdesc[UR18], tmem[UR8], tmem[UR38], idesc[UR39], !UPT ;  /* 0x00ff2612100075ea */ /* 0x0001e2000f800008 */
[----:B------:R-:W-:Y:S01]  /*25b0*/  UMOV UR44, 0x0 ;  /* 0x00000000002c7882 */ /* 0x000fe20000000000 */
[----:B------:R-:W-:Y:S01]  /*25c0*/  UMOV UR45, 0x4088010 ;  /* 0x04088010002d7882 */ /* 0x000fe20000000000 */
[----:B------:R0:W-:Y:S01]  /*25d0*/  UTCHMMA gdesc[UR34], gdesc[UR36], tmem[UR8], tmem[UR40], idesc[UR41], UPT ;  /* 0x00ff2824220075ea */ /* 0x0001e2000b800008 */
[----:B------:R-:W-:Y:S01]  /*25e0*/  UMOV UR4, UR4 ;  /* 0x0000000400047c82 */ /* 0x000fe20008000000 */
[----:B------:R0:W-:Y:S01]  /*25f0*/  UTCHMMA gdesc[UR26], gdesc[UR28], tmem[UR8], tmem[UR42], idesc[UR43], UPT ;  /* 0x00ff2a1c1a0075ea */ /* 0x0001e2000b800008 */
[----:B------:R0:W-:Y:S01]  /*2600*/  UTCHMMA gdesc[UR30], gdesc[UR32], tmem[UR8], tmem[UR44], idesc[UR45], UPT ;  /* 0x00ff2c201e0075ea */ /* 0x0001e2000b800008 */
[----:B------:R0:W-:Y:S01]  /*2610*/  UTCBAR [UR4], URZ ;  /* 0x000000ff040073e9 */ /* 0x0001e200080000ff */
[----:B------:R-:W-:Y:S01]  /*2620*/  NOP ;  /* 0x0000000000007918 */ /* 0x000fe20000000000 */
.L_x_6:
[----:B------:R-:W-:Y:S05]  /*2630*/  @!P4 BRA `(.L_x_7) ;  /* 0x000000080084c947 */ /* 0x000fea0003800000 */
[----:B------:R-:W-:Y:S01]  /*2640*/  VIADD R50, R50, 0xffffffc0 ;  /* 0xffffffc032327836 */ /* 0x000fe20000000000 */
[----:B0-----:R-:W-:Y:S02]  /*2650*/  UIADD3.64 UR18, UPT, UPT, UR22, 0x80, URZ ;  /* 0x0000008016127897 */ /* 0x001fe4000fffe0ff */
[----:B------:R-:W-:Y:S02]  /*2660*/  UIADD3.64 UR26, UPT, UPT, UR24, 0x2, URZ ;  /* 0x00000002181a7897 */ /* 0x000fe4000fffe0ff */
[----:B------:R-:W-:Y:S02]  /*2670*/  UIADD3.64 UR28, UPT, UPT, UR22, 0x100, URZ ;  /* 0x00000100161c7897 */ /* 0x000fe4000fffe0ff */
[----:B------:R-:W-:Y:S01]  /*2680*/  UIADD3.64 UR30, UPT, UPT, UR24, 0x4, URZ ;  /* 0x00000004181e7897 */ /* 0x000fe2000fffe0ff */
[----:B------:R-:W-:Y:S01]  /*2690*/  UMOV UR5, 0x1 ;  /* 0x0000000100057882 */ /* 0x000fe20000000000 */
[----:B------:R-:W-:-:S10]  /*26a0*/  UMOV UR4, URZ ;  /* 0x000000ff00047c82 */ /* 0x000fd40008000000 */
.L_x_10:
[----:B------:R-:W-:Y:S01]  /*26b0*/  USHF.L.U32 UR6, UR6, 0x1f, URZ ;  /* 0x0000001f06067899 */ /* 0x000fe200080006ff */
[----:B------:R-:W-:-:S04]  /*26c0*/  IMAD.WIDE R30, R53, 0x2, R30 ;  /* 0x00000002351e7825 */ /* 0x000fc800078e021e */
[----:B------:R-:W-:-:S04]  /*26d0*/  IMAD.WIDE R28, R53, 0x2, R28 ;  /* 0x00000002351c7825 */ /* 0x000fc800078e021c */
[----:B0-----:R-:W-:-:S04]  /*26e0*/  IMAD.U32 R68, RZ, RZ, UR6 ;  /* 0x00000006ff447e24 */ /* 0x001fc8000f8e00ff */
[----:B------:R-:W0:Y:S02]  /*26f0*/  SYNCS.PHASECHK.TRANS64.TRYWAIT P3, [UR11], R68 ;  /* 0x00000044ff0075a7 */ /* 0x000e24000806110b */
[----:B0-----:R-:W-:Y:S05]  /*2700*/  @!P3 BRA `(.L_x_8) ;  /* 0x000000100074b947 */ /* 0x001fea0003800000 */
.L_x_16:
[-C--:B------:R-:W-:Y:S01]  /*2710*/  ISETP.GE.AND P4, PT, R63, R50.reuse, PT ;  /* 0x000000323f00720c */ /* 0x080fe20003f86270 */
[----:B------:R-:W-:Y:S01]  /*2720*/  IMAD.WIDE R48, R95, 0x2, R48 ;  /* 0x000000025f307825 */ /* 0x000fe200078e0230 */
[-C--:B------:R-:W-:Y:S02]  /*2730*/  ISETP.GE.AND P3, PT, R67, R50.reuse, PT ;  /* 0x000000324300720c */ /* 0x080fe40003f66270 */
[-C--:B------:R-:W-:Y:S01]  /*2740*/  ISETP.GE.AND P6, PT, R69, R50.reuse, PT ;  /* 0x000000324500720c */ /* 0x080fe20003fc6270 */
[----:B------:R-:W-:Y:S01]  /*2750*/  IMAD.WIDE R44, R95, 0x2, R44 ;  /* 0x000000025f2c7825 */ /* 0x000fe200078e022c */
[----:B------:R-:W-:Y:S02]  /*2760*/  ISETP.GE.AND P5, PT, R65, R50, PT ;  /* 0x000000324100720c */ /* 0x000fe40003fa6270 */
[----:B------:R-:W-:Y:S01]  /*2770*/  PRMT R97, RZ, 0x7610, R97 ;  /* 0x00007610ff617816 */ /* 0x000fe20000000061 */
[----:B------:R-:W-:Y:S01]  /*2780*/  IMAD.WIDE R42, R95, 0x2, R42 ;  /* 0x000000025f2a7825 */ /* 0x000fe200078e022a */
[----:B------:R-:W-:-:S02]  /*2790*/  PRMT R68, RZ, 0x7610, R68 ;  /* 0x00007610ff447816 */ /* 0x000fc40000000044 */
[----:B------:R-:W-:Y:S01]  /*27a0*/  PRMT R99, RZ, 0x7610, R99 ;  /* 0x00007610ff637816 */ /* 0x000fe20000000063 */
[----:B------:R-:W-:Y:S01]  /*27b0*/  IMAD.WIDE R46, R95, 0x2, R46 ;  /* 0x000000025f2e7825 */ /* 0x000fe200078e022e */
[----:B------:R-:W-:Y:S01]  /*27c0*/  PRMT R70, RZ, 0x7610, R70 ;  /* 0x00007610ff467816 */ /* 0x000fe20000000046 */
[----:B------:R-:W2:Y:S01]  /*27d0*/  @!P4 LDG.E.U16 R97, desc[UR20][R48.64] ;  /* 0x000000143061c981 */ /* 0x000ea2000c1e1500 */
[-C--:B------:R-:W-:Y:S01]  /*27e0*/  ISETP.GE.AND P4, PT, R89, R50.reuse, PT ;  /* 0x000000325900720c */ /* 0x080fe20003f86270 */
[----:B------:R-:W-:Y:S02]  /*27f0*/  IMAD.WIDE R14, R95, 0x2, R14 ;  /* 0x000000025f0e7825 */ /* 0x000fe400078e020e */
[----:B------:R-:W3:Y:S01]  /*2800*/  @!P3 LDG.E.U16 R68, desc[UR20][R44.64] ;  /* 0x000000142c44b981 */ /* 0x000ee2000c1e1500 */
[-C--:B------:R-:W-:Y:S01]  /*2810*/  ISETP.GE.AND P3, PT, R81, R50.reuse, PT ;  /* 0x000000325100720c */ /* 0x080fe20003f66270 */
[----:B------:R-:W-:Y:S02]  /*2820*/  IMAD.WIDE R16, R95, 0x2, R16 ;  /* 0x000000025f107825 */ /* 0x000fe400078e0210 */
[----:B------:R-:W4:Y:S01]  /*2830*/  @!P6 LDG.E.U16 R99, desc[UR20][R46.64] ;  /* 0x000000142e63e981 */ /* 0x000f22000c1e1500 */
[----:B------:R-:W-:Y:S01]  /*2840*/  ISETP.GE.AND P6, PT, R91, R50, PT ;  /* 0x000000325b00720c */ /* 0x000fe20003fc6270 */
[----:B------:R-:W-:-:S02]  /*2850*/  IMAD.WIDE R2, R95, 0x2, R2 ;  /* 0x000000025f027825 */ /* 0x000fc400078e0202 */
[----:B------:R-:W5:Y:S01]  /*2860*/  @!P5 LDG.E.U16 R70, desc[UR20][R42.64] ;  /* 0x000000142a46d981 */ /* 0x000f62000c1e1500 */
[-C--:B------:R-:W-:Y:S01]  /*2870*/  ISETP.GE.AND P5, PT, R79, R50.reuse, PT ;  /* 0x000000324f00720c */ /* 0x080fe20003fa6270 */
[C---:B------:R-:W-:Y:S01]  /*2880*/  IMAD.WIDE R10, R95.reuse, 0x2, R10 ;  /* 0x000000025f0a7825 */ /* 0x040fe200078e020a */
[----:B------:R-:W-:Y:S02]  /*2890*/  PRMT R101, RZ, 0x7610, R101 ;  /* 0x00007610ff657816 */ /* 0x000fe40000000065 */
[----:B------:R-:W-:Y:S01]  /*28a0*/  PRMT R72, RZ, 0x7610, R72 ;  /* 0x00007610ff487816 */ /* 0x000fe20000000048 */
[----:B------:R-:W-:Y:S01]  /*28b0*/  IMAD.WIDE R12, R95, 0x2, R12 ;  /* 0x000000025f0c7825 */ /* 0x000fe200078e020c */
[----:B------:R-:W-:Y:S02]  /*28c0*/  PRMT R103, RZ, 0x7610, R103 ;  /* 0x00007610ff677816 */ /* 0x000fe40000000067 */
[----:B------:R-:W-:Y:S01]  /*28d0*/  PRMT R74, RZ, 0x7610, R74 ;  /* 0x00007610ff4a7816 */ /* 0x000fe2000000004a */
[----:B------:R-:W3:Y:S01]  /*28e0*/  @!P4 LDG.E.U16 R101, desc[UR20][R16.64] ;  /* 0x000000141065c981 */ /* 0x000ee2000c1e1500 */
[----:B------:R-:W-:Y:S01]  /*28f0*/  ISETP.GE.AND P4, PT, R93, R50, PT ;  /* 0x000000325d00720c */ /* 0x000fe20003f86270 */
[----:B------:R-:W-:-:S02]  /*2900*/  IMAD.WIDE R6, R95, 0x2, R6 ;  /* 0x000000025f067825 */ /* 0x000fc400078e0206 */
[----:B------:R-:W5:Y:S01]  /*2910*/  @!P3 LDG.E.U16 R72, desc[UR20][R14.64] ;  /* 0x000000140e48b981 */ /* 0x000f62000c1e1500 */
[-C--:B------:R-:W-:Y:S01]  /*2920*/  ISETP.GE.AND P3, PT, R77, R50.reuse, PT ;  /* 0x000000324d00720c */ /* 0x080fe20003f66270 */
[----:B------:R-:W-:Y:S02]  /*2930*/  IMAD.WIDE R8, R95, 0x2, R8 ;  /* 0x000000025f087825 */ /* 0x000fe400078e0208 */
[----:B------:R-:W5:Y:S01]  /*2940*/  @!P6 LDG.E.U16 R103, desc[UR20][R12.64] ;  /* 0x000000140c67e981 */ /* 0x000f62000c1e1500 */
[-C--:B------:R-:W-:Y:S01]  /*2950*/  ISETP.GE.AND P6, PT, R83, R50.reuse, PT ;  /* 0x000000325300720c */ /* 0x080fe20003fc6270 */
[----:B------:R-:W-:Y:S02]  /*2960*/  IMAD.WIDE R18, R95, 0x2, R18 ;  /* 0x000000025f127825 */ /* 0x000fe400078e0212 */
[----:B------:R-:W5:Y:S01]  /*2970*/  @!P5 LDG.E.U16 R74, desc[UR20][R10.64] ;  /* 0x000000140a4ad981 */ /* 0x000f62000c1e1500 */
[----:B------:R-:W-:Y:S01]  /*2980*/  ISETP.GE.AND P5, PT, R75, R50, PT ;  /* 0x000000324b00720c */ /* 0x000fe20003fa6270 */
[----:B------:R-:W-:Y:S01]  /*2990*/  IMAD.WIDE R4, R95, 0x2, R4 ;  /* 0x000000025f047825 */ /* 0x000fe200078e0204 */
[----:B------:R-:W-:-:S02]  /*29a0*/  PRMT R105, RZ, 0x7610, R105 ;  /* 0x00007610ff697816 */ /* 0x000fc40000000069 */
[----:B------:R-:W-:Y:S01]  /*29b0*/  PRMT R76, RZ, 0x7610, R76 ;  /* 0x00007610ff4c7816 */ /* 0x000fe2000000004c */
[----:B------:R-:W-:Y:S01]  /*29c0*/  IMAD.WIDE R20, R95, 0x2, R20 ;  /* 0x000000025f147825 */ /* 0x000fe200078e0214 */
[----:B------:R-:W-:Y:S02]  /*29d0*/  PRMT R107, RZ, 0x7610, R107 ;  /* 0x00007610ff6b7816 */ /* 0x000fe4000000006b */
[----:B------:R-:W-:Y:S01]  /*29e0*/  PRMT R78, RZ, 0x7610, R78 ;  /* 0x00007610ff4e7816 */ /* 0x000fe2000000004e */
[----:B------:R-:W5:Y:S01]  /*29f0*/  @!P4 LDG.E.U16 R105, desc[UR20][R8.64] ;  /* 0x000000140869c981 */ /* 0x000f62000c1e1500 */
[-C--:B------:R-:W-:Y:S01]  /*2a00*/  ISETP.GE.AND P4, PT, R87, R50.reuse, PT ;  /* 0x000000325700720c */ /* 0x080fe20003f86270 */
[----:B------:R-:W-:Y:S02]  /*2a10*/  IMAD.WIDE R22, R95, 0x2, R22 ;  /* 0x000000025f167825 */ /* 0x000fe400078e0216 */
[----:B------:R-:W5:Y:S01]  /*2a20*/  @!P3 LDG.E.U16 R76, desc[UR20][R6.64] ;  /* 0x00000014064cb981 */ /* 0x000f62000c1e1500 */
[----:B------:R-:W-:Y:S01]  /*2a30*/  ISETP.GE.AND P3, PT, R85, R50, PT ;  /* 0x000000325500720c */ /* 0x000fe20003f66270 */
[----:B------:R-:W-:-:S02]  /*2a40*/  IMAD.WIDE R24, R95, 0x2, R24 ;  /* 0x000000025f187825 */ /* 0x000fc400078e0218 */
[----:B------:R-:W5:Y:S01]  /*2a50*/  @!P6 LDG.E.U16 R107, desc[UR20][R4.64] ;  /* 0x00000014046be981 */ /* 0x000f62000c1e1500 */
[-C--:B------:R-:W-:Y:S01]  /*2a60*/  ISETP.GE.AND P6, PT, R73, R50.reuse, PT ;  /* 0x000000324900720c */ /* 0x080fe20003fc6270 */
[----:B------:R-:W-:Y:S02]  /*2a70*/  IMAD.WIDE R32, R53, 0x2, R32 ;  /* 0x0000000235207825 */ /* 0x000fe400078e0220 */
[----:B------:R-:W5:Y:S01]  /*2a80*/  @!P5 LDG.E.U16 R78, desc[UR20][R2.64] ;  /* 0x00000014024ed981 */ /* 0x000f62000c1e1500 */
[----:B------:R-:W-:Y:S01]  /*2a90*/  ISETP.GE.AND P5, PT, R71, R50, PT ;  /* 0x000000324700720c */ /* 0x000fe20003fa6270 */
[C---:B------:R-:W-:Y:S01]  /*2aa0*/  IMAD.WIDE R36, R53.reuse, 0x2, R36 ;  /* 0x0000000235247825 */ /* 0x040fe200078e0224 */
[----:B------:R-:W-:Y:S02]  /*2ab0*/  PRMT R109, RZ, 0x7610, R109 ;  /* 0x00007610ff6d7816 */ /* 0x000fe4000000006d */
[----:B------:R-:W-:Y:S01]  /*2ac0*/  PRMT R80, RZ, 0x7610, R80 ;  /* 0x00007610ff507816 */ /* 0x000fe20000000050 */
[----:B------:R-:W-:Y:S01]  /*2ad0*/  IMAD.WIDE R40, R53, 0x2, R40 ;  /* 0x0000000235287825 */ /* 0x000fe200078e0228 */
[----:B------:R-:W-:-:S02]  /*2ae0*/  PRMT R111, RZ, 0x7610, R111 ;  /* 0x00007610ff6f7816 */ /* 0x000fc4000000006f */
[----:B------:R-:W-:Y:S01]  /*2af0*/  PRMT R82, RZ, 0x7610, R82 ;  /* 0x00007610ff527816 */ /* 0x000fe20000000052 */
[----:B------:R-:W5:Y:S01]  /*2b00*/  @!P4 LDG.E.U16 R109, desc[UR20][R24.64] ;  /* 0x00000014186dc981 */ /* 0x000f62000c1e1500 */
[----:B------:R-:W-:-:S03]  /*2b10*/  IMAD.WIDE R34, R53, 0x2, R34 ;  /* 0x0000000235227825 */ /* 0x000fc600078e0222 */
[----:B------:R-:W5:Y:S01]  /*2b20*/  @!P3 LDG.E.U16 R111, desc[UR20][R20.64] ;  /* 0x00000014146fb981 */ /* 0x000f62000c1e1500 */
[----:B------:R-:W-:-:S03]  /*2b30*/  IMAD.WIDE R38, R53, 0x2, R38 ;  /* 0x0000000235267825 */ /* 0x000fc600078e0226 */
[----:B------:R-:W5:Y:S04]  /*2b40*/  @!P6 LDG.E.U16 R80, desc[UR20][R22.64] ;  /* 0x000000141650e981 */ /* 0x000f68000c1e1500 */
[----:B------:R-:W5:Y:S01]  /*2b50*/  @!P5 LDG.E.U16 R82, desc[UR20][R18.64] ;  /* 0x000000141252d981 */ /* 0x000f62000c1e1500 */
[----:B------:R-:W-:Y:S01]  /*2b60*/  BAR.SYNC.DEFER_BLOCKING 0x0 ;  /* 0x0000000000007b1d */ /* 0x000fe20000010000 */
[----:B------:R-:W-:Y:S02]  /*2b70*/  ISETP.GE.AND P4, PT, R62, R50, PT ;  /* 0x000000323e00720c */ /* 0x000fe40003f86270 */
[----:B------:R-:W-:Y:S02]  /*2b80*/  PRMT R113, RZ, 0x7610, R113 ;  /* 0x00007610ff717816 */ /* 0x000fe40000000071 */
[----:B------:R-:W-:-:S02]  /*2b90*/  PRMT R115, RZ, 0x7610, R115 ;  /* 0x00007610ff737816 */ /* 0x000fc40000000073 */
[----:B------:R-:W-:Y:S02]  /*2ba0*/  PRMT R117, RZ, 0x7610, R117 ;  /* 0x00007610ff757816 */ /* 0x000fe40000000075 */
[----:B------:R-:W-:Y:S01]  /*2bb0*/  PRMT R121, RZ, 0x7610, R121 ;  /* 0x00007610ff797816 */ /* 0x000fe20000000079 */
[----:B------:R-:W-:Y:S01]  /*2bc0*/  IMAD.WIDE R26, R53, 0x2, R26 ;  /* 0x00000002351a7825 */ /* 0x000fe200078e021a */
[----:B------:R-:W-:Y:S02]  /*2bd0*/  PRMT R84, RZ, 0x7610, R84 ;  /* 0x00007610ff547816 */ /* 0x000fe40000000054 */
[----:B------:R-:W-:Y:S02]  /*2be0*/  PRMT R86, RZ, 0x7610, R86 ;  /* 0x00007610ff567816 */ /* 0x000fe40000000056 */
[----:B------:R-:W-:Y:S02]  /*2bf0*/  PRMT R88, RZ, 0x7610, R88 ;  /* 0x00007610ff587816 */ /* 0x000fe40000000058 */
[----:B------:R-:W-:Y:S01]  /*2c00*/  PRMT R90, RZ, 0x7610, R90 ;  /* 0x00007610ff5a7816 */ /* 0x000fe2000000005a */
[----:B------:R-:W5:Y:S04]  /*2c10*/  @!P4 LDG.E.U16 R113, desc[UR20][R40.64] ;  /* 0x000000142871c981 */ /* 0x000f68000c1e1500 */
[----:B------:R-:W5:Y:S04]  /*2c20*/  @!P4 LDG.E.U16 R115, desc[UR20][R36.64] ;  /* 0x000000142473c981 */ /* 0x000f68000c1e1500 */
[----:B------:R-:W5:Y:S04]  /*2c30*/  @!P4 LDG.E.U16 R117, desc[UR20][R32.64] ;  /* 0x000000142075c981 */ /* 0x000f68000c1e1500 */
[----:B------:R-:W5:Y:S04]  /*2c40*/  @!P4 LDG.E.U16 R121, desc[UR20][R30.64] ;  /* 0x000000141e79c981 */ /* 0x000f68000c1e1500 */
[----:B------:R-:W5:Y:S04]  /*2c50*/  @!P4 LDG.E.U16 R84, desc[UR20][R38.64] ;  /* 0x000000142654c981 */ /* 0x000f68000c1e1500 */
[----:B------:R-:W5:Y:S04]  /*2c60*/  @!P4 LDG.E.U16 R86, desc[UR20][R34.64] ;  /* 0x000000142256c981 */ /* 0x000f68000c1e1500 */
[----:B------:R-:W5:Y:S04]  /*2c70*/  @!P4 LDG.E.U16 R88, desc[UR20][R28.64] ;  /* 0x000000141c58c981 */ /* 0x000f68000c1e1500 */
[----:B------:R-:W5:Y:S01]  /*2c80*/  @!P4 LDG.E.U16 R90, desc[UR20][R26.64] ;  /* 0x000000141a5ac981 */ /* 0x000f62000c1e1500 */
[----:B------:R-:W-:-:S04]  /*2c90*/  ULEA UR11, UR5, UR9, 0x3 ;  /* 0x00000009050b7291 */ /* 0x000fc8000f8e18ff */
[----:B------:R-:W-:Y:S01]  /*2ca0*/  UIADD3 UR11, UPT, UPT, UR11, 0x6000, URZ ;  /* 0x000060000b0b7890 */ /* 0x000fe2000fffe0ff */
[----:B--2---:R0:W-:Y:S04]  /*2cb0*/  STS.U16 [R66+UR9+0x2000], R97 ;  /* 0x0020006142007988 */ /* 0x0041e80008000409 */
[----:B----4-:R0:W-:Y:S04]  /*2cc0*/  STS.U16 [R66+UR9+0x2400], R99 ;  /* 0x0024006342007988 */ /* 0x0101e80008000409 */
[----:B---3--:R0:W-:Y:S04]  /*2cd0*/  STS.U16 [R66+UR9+0x2800], R101 ;  /* 0x0028006542007988 */ /* 0x0081e80008000409 */
[----:B-----5:R0:W-:Y:S04]  /*2ce0*/  STS.U16 [R66+UR9+0x2c00], R103 ;  /* 0x002c006742007988 */ /* 0x0201e80008000409 */
        /* <DEDUP_REMOVED lines=20> */
[----:B------:R1:W-:Y:S06]  /*2e30*/  MEMBAR.ALL.CTA ;  /* 0x0000000000007992 */ /* 0x0003ec0000008000 */
[----:B-1----:R-:W1:Y:S02]  /*2e40*/  FENCE.VIEW.ASYNC.S ;  /* 0x00000000000073c6 */ /* 0x002e640000000000 */
[----:B-1----:R-:W-:Y:S06]  /*2e50*/  BAR.SYNC.DEFER_BLOCKING 0x0 ;  /* 0x0000000000007b1d */ /* 0x002fec0000010000 */
[----:B------:R-:W-:Y:S05]  /*2e60*/  @P0 BRA `(.L_x_9) ;  /* 0x00000000004c0947 */ /* 0x000fea0003800000 */
[----:B------:R-:W-:Y:S01]  /*2e70*/  UMOV UR15, 0x40004040 ;  /* 0x40004040000f7882 */ /* 0x000fe20000000000 */
        /* <DEDUP_REMOVED lines=9> */
[----:B------:R1:W-:Y:S01]  /*2f10*/  UTCHMMA gdesc[UR14], gdesc[UR12], tmem[UR8], tmem[UR16], idesc[UR17], UPT ;  /* 0x00ff100c0e0075ea */ /* 0x0003e2000b800008 */
        /* <DEDUP_REMOVED lines=8> */
.L_x_9:
[----:B------:R-:W-:Y:S01]  /*2fa0*/  UIADD3 UR5, UPT, UPT, UR5, 0x1, URZ ;  /* 0x0000000105057890 */ /* 0x000fe2000fffe0ff */
[----:B------:R-:W-:Y:S02]  /*2fb0*/  VIADD R52, R52, 0xffffffff ;  /* 0xffffffff34347836 */ /* 0x000fe40000000000 */
[----:B------:R-:W-:Y:S01]  /*2fc0*/  VIADD R50, R50, 0xffffffc0 ;  /* 0xffffffc032327836 */ /* 0x000fe20000000000 */
[----:B------:R-:W-:Y:S02]  /*2fd0*/  UISETP.GT.AND UP0, UPT, UR5, 0x1, UPT ;  /* 0x000000010500788c */ /* 0x000fe4000bf04270 */
[----:B------:R-:W-:Y:S02]  /*2fe0*/  ISETP.NE.U32.AND P3, PT, R52, RZ, PT ;  /* 0x000000ff3400720c */ /* 0x000fe40003f65070 */
[----:B-1----:R-:W-:Y:S02]  /*2ff0*/  USEL UR6, URZ, 0x1, !UP0 ;  /* 0x00000001ff067887 */ /* 0x002fe4000c000000 */
[----:B------:R-:W-:-:S02]  /*3000*/  USEL UR5, UR5, URZ, !UP0 ;  /* 0x000000ff05057287 */ /* 0x000fc4000c000000 */
[----:B------:R-:W-:-:S03]  /*3010*/  ULOP3.LUT UR7, UR4, UR6, URZ, 0x3c, !UPT ;  /* 0x0000000604077292 */ /* 0x000fc6000f8e3cff */
[----:B------:R-:W-:-:S04]  /*3020*/  UMOV UR6, UR4 ;  /* 0x0000000400067c82 */ /* 0x000fc80008000000 */
[----:B------:R-:W-:Y:S01]  /*3030*/  UMOV UR4, UR7 ;  /* 0x0000000700047c82 */ /* 0x000fe20008000000 */
[----:B------:R-:W-:Y:S05]  /*3040*/  @P3 BRA `(.L_x_10) ;  /* 0xfffffff400983947 */ /* 0x000fea000383ffff */
.L_x_7:
[----:B------:R-:W-:-:S13]  /*3050*/  ISETP.GE.AND P0, PT, R64, 0x40, PT ;  /* 0x000000404000780c */ /* 0x000fda0003f06270 */
[----:B------:R-:W-:Y:S05]  /*3060*/  @!P0 BRA `(.L_x_11) ;  /* 0x0000000000108947 */ /* 0x000fea0003800000 */
[----:B------:R-:W-:-:S06]  /*3070*/  USHF.L.U32 UR6, UR6, 0x1f, URZ ;  /* 0x0000001f06067899 */ /* 0x000fcc00080006ff */
[----:B------:R-:W-:-:S04]  /*3080*/  IMAD.U32 R2, RZ, RZ, UR6 ;  /* 0x00000006ff027e24 */ /* 0x000fc8000f8e00ff */
[----:B------:R-:W1:Y:S02]  /*3090*/  SYNCS.PHASECHK.TRANS64.TRYWAIT P0, [UR11], R2 ;  /* 0x00000002ff0075a7 */ /* 0x000e64000800110b */
[----:B-1----:R-:W-:Y:S05]  /*30a0*/  @!P0 BRA `(.L_x_12) ;  /* 0x0000000800188947 */ /* 0x002fea0003800000 */
.L_x_11:
[----:B------:R-:W-:Y:S01]  /*30b0*/  BAR.SYNC.DEFER_BLOCKING 0x0 ;  /* 0x0000000000007b1d */ /* 0x000fe20000010000 */
[C---:B------:R-:W-:Y:S01]  /*30c0*/  IMAD.SHL.U32 R2, R61.reuse, 0x20, RZ ;  /* 0x000000203d027824 */ /* 0x040fe200078e00ff */
[----:B------:R-:W-:Y:S01]  /*30d0*/  SHF.R.S32.HI R12, RZ, 0x5, R61 ;  /* 0x00000005ff0c7819 */ /* 0x000fe2000001143d */
[----:B------:R-:W-:Y:S01]  /*30e0*/  IMAD.SHL.U32 R3, R61, 0x10, RZ ;  /* 0x000000103d037824 */ /* 0x000fe200078e00ff */
[----:B------:R-:W-:Y:S01]  /*30f0*/  LOP3.LUT R51, R51, 0x80, RZ, 0xc0, !PT ;  /* 0x0000008033337812 */ /* 0x000fe200078ec0ff */
[C---:B------:R-:W-:Y:S01]  /*3100*/  IMAD.SHL.U32 R13, R61.reuse, 0x8, RZ ;  /* 0x000000083d0d7824 */ /* 0x040fe200078e00ff */
[----:B------:R-:W-:Y:S01]  /*3110*/  LOP3.LUT R2, R2, 0x300, RZ, 0xc0, !PT ;  /* 0x0000030002027812 */ /* 0x000fe200078ec0ff */
[----:B------:R-:W-:Y:S01]  /*3120*/  IMAD.SHL.U32 R17, R61, 0x40, RZ ;  /* 0x000000403d117824 */ /* 0x000fe200078e00ff */
[----:B------:R-:W-:Y:S01]  /*3130*/  SGXT R12, R12, 0x1 ;  /* 0x000000010c0c781a */ /* 0x000fe20000000200 */
[----:B0-----:R-:W0:Y:S01]  /*3140*/  LDCU UR4, c[0x0][0x3b4] ;  /* 0x00007680ff0477ac */ /* 0x001e220008000800 */
[----:B------:R-:W-:-:S02]  /*3150*/  LOP3.LUT R14, R13, 0x400, RZ, 0xc0, !PT ;  /* 0x000004000d0e7812 */ /* 0x000fc400078ec0ff */
[----:B------:R-:W-:Y:S01]  /*3160*/  LOP3.LUT R15, R2, 0x70, R3, 0xf8, !PT ;  /* 0x00000070020f7812 */ /* 0x000fe200078ef803 */
[----:B------:R-:W1:Y:S01]  /*3170*/  LDCU.128 UR12, c[0x0][0x390] ;  /* 0x00007200ff0c77ac */ /* 0x000e620008000c00 */
[----:B------:R-:W-:Y:S02]  /*3180*/  IADD3 R51, PT, PT, R14, UR9, R51 ;  /* 0x000000090e337c10 */ /* 0x000fe4000fffe033 */
[----:B------:R-:W-:Y:S01]  /*3190*/  LOP3.LUT R12, R15, 0x840, R12, 0x78, !PT ;  /* 0x000008400f0c7812 */ /* 0x000fe200078e780c */
[----:B------:R-:W2:Y:S01]  /*31a0*/  LDCU UR5, c[0x0][0x3b8] ;  /* 0x00007700ff0577ac */ /* 0x000ea20008000800 */
[----:B------:R-:W-:Y:S01]  /*31b0*/  SHF.R.S32.HI R16, RZ, 0x2, R61 ;  /* 0x00000002ff107819 */ /* 0x000fe2000001143d */
[----:B------:R-:W-:Y:S01]  /*31c0*/  IMAD.SHL.U32 R61, R61, 0x4, RZ ;  /* 0x000000043d3d7824 */ /* 0x000fe200078e00ff */
[----:B------:R-:W-:Y:S01]  /*31d0*/  LOP3.LUT R3, R3, 0x30, RZ, 0xc0, !PT ;  /* 0x0000003003037812 */ /* 0x000fe200078ec0ff */
[----:B------:R-:W-:Y:S01]  /*31e0*/  IMAD.IADD R12, R12, 0x1, R51 ;  /* 0x000000010c0c7824 */ /* 0x000fe200078e0233 */
[----:B------:R-:W-:Y:S01]  /*31f0*/  SGXT R16, R16, 0x1 ;  /* 0x000000011010781a */ /* 0x000fe20000000200 */
[----:B------:R-:W3:Y:S02]  /*3200*/  @!P2 SYNCS.CCTL.IV [UR9+0x6000] ;  /* 0x00600000ff00a9b1 */ /* 0x000ee40008000009 */
[----:B---3--:R-:W-:Y:S01]  /*3210*/  BAR.SYNC.DEFER_BLOCKING 0x0 ;  /* 0x0000000000007b1d */ /* 0x008fe20000010000 */
[----:B------:R-:W-:-:S02]  /*3220*/  LOP3.LUT R2, R17, 0x400, RZ, 0xc0, !PT ;  /* 0x0000040011027812 */ /* 0x000fc400078ec0ff */
[----:B------:R-:W-:Y:S02]  /*3230*/  LOP3.LUT R16, R16, 0x840, RZ, 0xc0, !PT ;  /* 0x0000084010107812 */ /* 0x000fe400078ec0ff */
[----:B------:R-:W-:Y:S02]  /*3240*/  IADD3 R2, PT, PT, R3, UR9, R2 ;  /* 0x0000000903027c10 */ /* 0x000fe4000fffe002 */
[----:B------:R-:W-:Y:S01]  /*3250*/  LOP3.LUT R16, R16, 0x40, R13, 0x78, !PT ;  /* 0x0000004010107812 */ /* 0x000fe200078e780d */
[----:B------:R-:W-:Y:S01]  /*3260*/  LDTM.16dp32bit_t0_t15.x8 R4, tmem[UR10] ;  /* 0x0000000a000479ee */ /* 0x000fe20008980000 */
[----:B------:R-:W3:Y:S01]  /*3270*/  LDTM.16dp32bit_t16_t31.x8 R4, tmem[UR10+0x8] ;  /* 0x0000080a000479ee */ /* 0x000ee200089a0000 */
[----:B------:R-:W-:Y:S01]  /*3280*/  LOP3.LUT R61, R61, 0x380, RZ, 0xc0, !PT ;  /* 0x000003803d3d7812 */ /* 0x000fe200078ec0ff */
[----:B--2---:R-:W-:Y:S01]  /*3290*/  IMAD R3, R60, UR5, RZ ;  /* 0x000000053c037c24 */ /* 0x004fe2000f8e02ff */
[----:B-1----:R-:W-:-:S04]  /*32a0*/  ISETP.GE.AND P0, PT, R57, UR14, PT ;  /* 0x0000000e39007c0c */ /* 0x002fc8000bf06270 */
[----:B------:R-:W-:Y:S02]  /*32b0*/  ISETP.LT.AND P3, PT, R60, UR15, !P0 ;  /* 0x0000000f3c007c0c */ /* 0x000fe4000c761270 */
[C---:B------:R-:W-:Y:S01]  /*32c0*/  ISETP.LT.AND P6, PT, R58.reuse, UR15, !P0 ;  /* 0x0000000f3a007c0c */ /* 0x040fe2000c7c1270 */
[----:B------:R-:W-:Y:S01]  /*32d0*/  IMAD R58, R58, UR5, RZ ;  /* 0x000000053a3a7c24 */ /* 0x000fe2000f8e02ff */
[----:B------:R-:W1:Y:S01]  /*32e0*/  @!P2 SYNCS.CCTL.IV [UR9+0x6008] ;  /* 0x00600800ff00a9b1 */ /* 0x000e620008000009 */
[----:B------:R-:W-:Y:S01]  /*32f0*/  NOP ;  /* 0x0000000000007918 */ /* 0x000fe20000000000 */
[C---:B------:R-:W-:Y:S01]  /*3300*/  ISETP.LT.AND P2, PT, R59.reuse, UR15, !P0 ;  /* 0x0000000f3b007c0c */ /* 0x040fe2000c741270 */
[----:B------:R-:W-:Y:S01]  /*3310*/  IMAD R59, R59, UR5, RZ ;  /* 0x000000053b3b7c24 */ /* 0x000fe2000f8e02ff */
[----:B---3--:R-:W-:Y:S02]  /*3320*/  F2FP.F16.F32.PACK_AB R8, R8, R4 ;  /* 0x000000040808723e */ /* 0x008fe400000000ff */
[----:B------:R-:W-:-:S02]  /*3330*/  F2FP.F16.F32.PACK_AB R9, R9, R5 ;  /* 0x000000050909723e */ /* 0x000fc400000000ff */
[----:B------:R-:W-:Y:S02]  /*3340*/  F2FP.F16.F32.PACK_AB R10, R10, R6 ;  /* 0x000000060a0a723e */ /* 0x000fe400000000ff */
[----:B------:R-:W-:Y:S02]  /*3350*/  F2FP.F16.F32.PACK_AB R11, R11, R7 ;  /* 0x000000070b0b723e */ /* 0x000fe400000000ff */
[----:B------:R-:W-:Y:S01]  /*3360*/  IADD3 R4, PT, PT, R16, R2, R61 ;  /* 0x0000000210047210 */ /* 0x000fe20007ffe03d */
[----:B0-----:R-:W-:Y:S02]  /*3370*/  IMAD R2, R57, UR4, RZ ;  /* 0x0000000439027c24 */ /* 0x001fe4000f8e02ff */
[----:B-1----:R0:W-:Y:S01]  /*3380*/  STSM.16.M88.4 [R12], R8 ;  /* 0x000000080c007844 */ /* 0x0021e20000000200 */
[----:B------:R-:W-:Y:S01]  /*3390*/  IMAD R16, R0, UR5, RZ ;  /* 0x0000000500107c24 */ /* 0x000fe2000f8e02ff */
[----:B------:R-:W-:Y:S01]  /*33a0*/  BAR.SYNC.DEFER_BLOCKING 0x0 ;  /* 0x0000000000007b1d */ /* 0x000fe20000010000 */
[----:B------:R-:W-:-:S04]  /*33b0*/  LEA R17, P4, R2, UR12, 0x1 ;  /* 0x0000000c02117c11 */ /* 0x000fc8000f8808ff */
[----:B------:R-:W-:Y:S02]  /*33c0*/  LEA.HI.X.SX32 R19, R2, UR13, 0x1, P4 ;  /* 0x0000000d02137c11 */ /* 0x000fe4000a0f0eff */
[----:B------:R-:W-:-:S04]  /*33d0*/  LEA R2, P4, R3, R17, 0x1 ;  /* 0x0000001103027211 */ /* 0x000fc800078808ff */
[----:B------:R-:W-:Y:S02]  /*33e0*/  LEA.HI.X.SX32 R3, R3, R19, 0x1, P4 ;  /* 0x0000001303037211 */ /* 0x000fe400020f0eff */
[----:B0-----:R-:W-:Y:S02]  /*33f0*/  LEA R8, P5, R59, R17, 0x1 ;  /* 0x000000113b087211 */ /* 0x001fe400078a08ff */
[C---:B------:R-:W-:Y:S01]  /*3400*/  ISETP.LT.AND P4, PT, R55.reuse, UR15, !P0 ;  /* 0x0000000f37007c0c */ /* 0x040fe2000c781270 */
[----:B------:R-:W-:Y:S01]  /*3410*/  IMAD R55, R55, UR5, RZ ;  /* 0x0000000537377c24 */ /* 0x000fe2000f8e02ff */
[----:B------:R-:W-:Y:S02]  /*3420*/  LEA.HI.X.SX32 R9, R59, R19, 0x1, P5 ;  /* 0x000000133b097211 */ /* 0x000fe400028f0eff */
[C---:B------:R-:W-:Y:S01]  /*3430*/  ISETP.LT.AND P5, PT, R56.reuse, UR15, !P0 ;  /* 0x0000000f38007c0c */ /* 0x040fe2000c7a1270 */
[----:B------:R-:W-:Y:S01]  /*3440*/  IMAD R56, R56, UR5, RZ ;  /* 0x0000000538387c24 */ /* 0x000fe2000f8e02ff */
[----:B------:R-:W0:Y:S02]  /*3450*/  LDSM.16.M88.4 R4, [R4] ;  /* 0x000000000404783b */ /* 0x000e240000000200 */
[----:B0-----:R-:W-:-:S02]  /*3460*/  PRMT R11, R4, 0x7632, R11 ;  /* 0x00007632040b7816 */ /* 0x001fc4000000000b */
[----:B------:R0:W-:Y:S01]  /*3470*/  @P3 STG.E.U16 desc[UR20][R2.64], R4 ;  /* 0x0000000402003986 */ /* 0x0001e2000c101514 */
[----:B------:R-:W-:-:S03]  /*3480*/  LEA R10, P3, R58, R17, 0x1 ;  /* 0x000000113a0a7211 */ /* 0x000fc600078608ff */
[----:B------:R1:W-:Y:S01]  /*3490*/  @P2 STG.E.U16 desc[UR20][R8.64], R11 ;  /* 0x0000000b08002986 */ /* 0x0003e2000c101514 */
[----:B------:R-:W-:-:S04]  /*34a0*/  LEA R12, P2, R56, R17, 0x1 ;  /* 0x00000011380c7211 */ /* 0x000fc800078408ff */
[-C--:B------:R-:W-:Y:S01]  /*34b0*/  LEA.HI.X.SX32 R13, R56, R19.reuse, 0x1, P2 ;  /* 0x00000013380d7211 */ /* 0x080fe200010f0eff */
[----:B0-----:R-:W-:Y:S01]  /*34c0*/  IMAD R4, R92, UR5, RZ ;  /* 0x000000055c047c24 */ /* 0x001fe2000f8e02ff */
[----:B-1----:R-:W-:Y:S02]  /*34d0*/  LEA.HI.X.SX32 R11, R58, R19, 0x1, P3 ;  /* 0x000000133a0b7211 */ /* 0x002fe400018f0eff */
[C---:B------:R-:W-:Y:S01]  /*34e0*/  ISETP.LT.AND P3, PT, R54.reuse, UR15, !P0 ;  /* 0x0000000f36007c0c */ /* 0x040fe2000c761270 */
[----:B------:R-:W-:Y:S02]  /*34f0*/  IMAD R54, R54, UR5, RZ ;  /* 0x0000000536367c24 */ /* 0x000fe4000f8e02ff */
[----:B------:R0:W-:Y:S01]  /*3500*/  @P6 STG.E.U16 desc[UR20][R10.64], R5 ;  /* 0x000000050a006986 */ /* 0x0001e2000c101514 */
[-C--:B------:R-:W-:Y:S02]  /*3510*/  LEA R2, P6, R55, R17.reuse, 0x1 ;  /* 0x0000001137027211 */ /* 0x080fe400078c08ff */
[----:B------:R-:W-:-:S02]  /*3520*/  LEA R8, P2, R54, R17, 0x1 ;  /* 0x0000001136087211 */ /* 0x000fc400078408ff */
[-C--:B------:R-:W-:Y:S02]  /*3530*/  LEA.HI.X.SX32 R3, R55, R19.reuse, 0x1, P6 ;  /* 0x0000001337037211 */ /* 0x080fe400030f0eff */
[----:B------:R-:W-:Y:S02]  /*3540*/  LEA.HI.X.SX32 R9, R54, R19, 0x1, P2 ;  /* 0x0000001336097211 */ /* 0x000fe400010f0eff */
[----:B------:R-:W-:Y:S02]  /*3550*/  LEA R14, P6, R4, R17, 0x1 ;  /* 0x00000011040e7211 */ /* 0x000fe400078c08ff */
[----:B------:R-:W-:Y:S02]  /*3560*/  ISETP.LT.AND P2, PT, R92, UR15, !P0 ;  /* 0x0000000f5c007c0c */ /* 0x000fe4000c741270 */
[----:B------:R-:W-:Y:S02]  /*3570*/  ISETP.LT.AND P0, PT, R0, UR15, !P0 ;  /* 0x0000000f00007c0c */ /* 0x000fe4000c701270 */
[----:B------:R-:W-:-:S02]  /*3580*/  PRMT R0, R5, 0x7632, R0 ;  /* 0x0000763205007816 */ /* 0x000fc40000000000 */
[----:B------:R-:W-:Y:S02]  /*3590*/  LEA.HI.X.SX32 R15, R4, R19, 0x1, P6 ;  /* 0x00000013040f7211 */ /* 0x000fe400030f0eff */
[----:B------:R-:W-:Y:S01]  /*35a0*/  LEA R4, P6, R16, R17, 0x1 ;  /* 0x0000001110047211 */ /* 0x000fe200078c08ff */
[----:B------:R-:W-:Y:S01]  /*35b0*/  @P5 STG.E.U16 desc[UR20][R12.64], R0 ;  /* 0x000000000c005986 */ /* 0x000fe2000c101514 */
[----:B0-----:R-:W-:Y:S02]  /*35c0*/  PRMT R10, R6, 0x7632, R10 ;  /* 0x00007632060a7816 */ /* 0x001fe4000000000a */
[----:B------:R-:W-:Y:S01]  /*35d0*/  LEA.HI.X.SX32 R5, R16, R19, 0x1, P6 ;  /* 0x0000001310057211 */ /* 0x000fe200030f0eff */
[----:B------:R0:W-:Y:S04]  /*35e0*/  @P4 STG.E.U16 desc[UR20][R2.64], R6 ;  /* 0x0000000602004986 */ /* 0x0001e8000c101514 */
[----:B------:R1:W-:Y:S04]  /*35f0*/  @P3 STG.E.U16 desc[UR20][R8.64], R10 ;  /* 0x0000000a08003986 */ /* 0x0003e8000c101514 */
[----:B------:R1:W-:Y:S01]  /*3600*/  @P2 STG.E.U16 desc[UR20][R14.64], R7 ;  /* 0x000000070e002986 */ /* 0x0003e2000c101514 */
[----:B0-----:R-:W-:-:S05]  /*3610*/  PRMT R3, R7, 0x7632, R3 ;  /* 0x0000763207037816 */ /* 0x001fca0000000003 */
[----:B------:R1:W-:Y:S01]  /*3620*/  @P0 STG.E.U16 desc[UR20][R4.64], R3 ;  /* 0x0000000304000986 */ /* 0x0003e2000c101514 */
[----:B------:R-:W-:Y:S06]  /*3630*/  BAR.SYNC.DEFER_BLOCKING 0x0 ;  /* 0x0000000000007b1d */ /* 0x000fec0000010000 */
[----:B------:R-:W-:Y:S05]  /*3640*/  @P1 BRA `(.L_x_13) ;  /* 0x00000000009c1947 */ /* 0x000fea0003800000 */
[----:B------:R-:W0:Y:S01]  /*3650*/  S2UR UR5, SR_CgaCtaId ;  /* 0x00000000000579c3 */ /* 0x000e220000008800 */
[----:B------:R-:W-:Y:S01]  /*3660*/  NOP ;  /* 0x0000000000007918 */ /* 0x000fe20000000000 */
[----:B------:R-:W-:Y:S01]  /*3670*/  UMOV UR4, 0x50 ;  /* 0x0000005000047882 */ /* 0x000fe20000000000 */
[----:B------:R-:W-:Y:S02]  /*3680*/  IMAD.U32 R0, RZ, RZ, UR8 ;  /* 0x00000008ff007e24 */ /* 0x000fe4000f8e00ff */
[----:B-1----:R-:W-:-:S03]  /*3690*/  IMAD.MOV.U32 R3, RZ, RZ, 0x1 ;  /* 0x00000001ff037424 */ /* 0x002fc600078e00ff */
[----:B------:R-:W-:-:S04]  /*36a0*/  LOP3.LUT R0, R0, 0xffff, RZ, 0xc0, !PT ;  /* 0x0000ffff00007812 */ /* 0x000fc800078ec0ff */
[----:B------:R-:W-:-:S05]  /*36b0*/  SHF.R.U32.HI R0, RZ, 0x5, R0 ;  /* 0x00000005ff007819 */ /* 0x000fca0000011600 */
[----:B------:R-:W-:Y:S01]  /*36c0*/  VIADD R2, R0, 0x10 ;  /* 0x0000001000027836 */ /* 0x000fe20000000000 */
[----:B------:R-:W-:Y:S01]  /*36d0*/  SHF.L.U32 R0, R3, R0, RZ ;  /* 0x0000000003007219 */ /* 0x000fe200000006ff */
[----:B0-----:R-:W-:-:S03]  /*36e0*/  ULEA UR6, UR5, UR4, 0x18 ;  /* 0x0000000405067291 */ /* 0x001fc6000f8ec0ff */
[----:B------:R-:W-:-:S04]  /*36f0*/  SHF.L.U32 R3, R3, R2, RZ ;  /* 0x0000000203037219 */ /* 0x000fc800000006ff */
[----:B------:R-:W-:Y:S02]  /*3700*/  LOP3.LUT R0, R3, R0, RZ, 0xfc, !PT ;  /* 0x0000000003007212 */ /* 0x000fe400078efcff */
[----:B------:R-:W0:Y:S02]  /*3710*/  LDS R5, [UR6] ;  /* 0x00000006ff057984 */ /* 0x000e240008000800 */
[C---:B------:R-:W-:Y:S02]  /*3720*/  LOP3.LUT R2, R0.reuse, 0xffff, RZ, 0xc0, !PT ;  /* 0x0000ffff00027812 */ /* 0x040fe400078ec0ff */
[----:B0-----:R-:W-:-:S04]  /*3730*/  LOP3.LUT R3, R0, 0xffff, R5, 0x80, !PT ;  /* 0x0000ffff00037812 */ /* 0x001fc800078e8005 */
[----:B------:R-:W-:-:S13]  /*3740*/  ISETP.NE.AND P0, PT, R3, R2, PT ;  /* 0x000000020300720c */ /* 0x000fda0003f05270 */
[----:B------:R-:W-:Y:S05]  /*3750*/  @P0 BRA `(.L_x_14) ;  /* 0x0000000000500947 */ /* 0x000fea0003800000 */
[----:B------:R-:W-:Y:S02]  /*3760*/  SHF.R.U32.HI R5, RZ, 0x10, R5 ;  /* 0x00000010ff057819 */ /* 0x000fe40000011605 */
[----:B------:R-:W-:-:S04]  /*3770*/  SHF.R.U32.HI R2, RZ, 0x10, R0 ;  /* 0x00000010ff027819 */ /* 0x000fc80000011600 */
[----:B------:R-:W-:-:S04]  /*3780*/  LOP3.LUT R5, R5, R2, RZ, 0xc0, !PT ;  /* 0x0000000205057212 */ /* 0x000fc800078ec0ff */
[----:B------:R-:W-:-:S13]  /*3790*/  ISETP.NE.AND P0, PT, R5, R2, PT ;  /* 0x000000020500720c */ /* 0x000fda0003f05270 */
[----:B------:R-:W-:Y:S05]  /*37a0*/  @P0 BRA `(.L_x_15) ;  /* 0x0000000000300947 */ /* 0x000fea0003800000 */
[----:B------:R-:W-:Y:S01]  /*37b0*/  R2UR UR4, R0 ;  /* 0x00000000000472ca */ /* 0x000fe200000e0000 */
[----:B------:R-:W-:Y:S01]  /*37c0*/  VOTEU.ANY UR5, UPT, PT ;  /* 0x0000000000057886 */ /* 0x000fe200038e0100 */
[----:B------:R-:W0:Y:S01]  /*37d0*/  S2R R0, SR_LANEID ;  /* 0x0000000000007919 */ /* 0x000e220000000000 */
[----:B------:R-:W-:-:S10]  /*37e0*/  UFLO.U32 UR5, UR5 ;  /* 0x00000005000572bd */ /* 0x000fd400080e0000 */
[----:B------:R-:W-:-:S06]  /*37f0*/  ULOP3.LUT UR4, URZ, UR4, URZ, 0x33, !UPT ;  /* 0x00000004ff047292 */ /* 0x000fcc000f8e33ff */
[----:B------:R-:W-:-:S04]  /*3800*/  IMAD.U32 R2, RZ, RZ, UR4 ;  /* 0x00000004ff027e24 */ /* 0x000fc8000f8e00ff */
[----:B------:R-:W1:Y:S02]  /*3810*/  REDUX UR7, R2 ;  /* 0x00000000020773c4 */ /* 0x000e640000000000 */
[----:B------:R2:W-:Y:S01]  /*3820*/  UTCATOMSWS.AND URZ, UR4 ;  /* 0x0000000400ff79e3 */ /* 0x0005e20008000000 */
[----:B0-----:R-:W-:Y:S01]  /*3830*/  ISETP.EQ.U32.AND P0, PT, R0, UR5, PT ;  /* 0x0000000500007c0c */ /* 0x001fe2000bf02070 */
[----:B-1----:R-:W-:-:S12]  /*3840*/  IMAD.U32 R0, RZ, RZ, UR7 ;  /* 0x00000007ff007e24 */ /* 0x002fd8000f8e00ff */
[----:B------:R2:W-:Y:S01]  /*3850*/  @P0 ATOMS.AND RZ, [UR6], R0 ;  /* 0x00000000ffff098c */ /* 0x0005e2000a800006 */
[----:B------:R-:W-:Y:S05]  /*3860*/  BRA `(.L_x_13) ;  /* 0x0000000000147947 */ /* 0x000fea0003800000 */
.L_x_15:
[----:B------:R-:W-:-:S07]  /*3870*/  MOV R2, 0x3890 ;  /* 0x0000389000027802 */ /* 0x000fce0000000f00 */
[----:B------:R-:W-:Y:S05]  /*3880*/  CALL.REL.NOINC `($__internal_0_$__cuda_sm10x_tcgen05_guardrail_trap_col_being_dealloced_not_returned_by_alloc) ;  /* 0x00000000002c7944 */ /* 0x000fea0003c00000 */
[----:B------:R-:W-:Y:S05]  /*3890*/  BRA `(.L_x_13) ;  /* 0x0000000000087947 */ /* 0x000fea0003800000 */
.L_x_14:
[----:B------:R-:W-:-:S07]  /*38a0*/  MOV R2, 0x38c0 ;  /* 0x000038c000027802 */ /* 0x000fce0000000f00 */
[----:B------:R-:W-:Y:S05]  /*38b0*/  CALL.REL.NOINC `($__internal_2_$__cuda_sm10x_tcgen05_guardrail_trap_unallocated_columns_being_dealloced) ;  /* 0x0000000000387944 */ /* 0x000fea0003c00000 */
.L_x_13:
[----:B------:R-:W-:Y:S01]  /*38c0*/  NOP ;  /* 0x0000000000007918 */ /* 0x000fe20000000000 */
[----:B--2---:R-:W-:Y:S05]  /*38d0*/  EXIT ;  /* 0x000000000000794d */ /* 0x004fea0003800000 */
.L_x_8:
[----:B------:R-:W0:Y:S02]  /*38e0*/  SYNCS.PHASECHK.TRANS64.TRYWAIT P3, [UR11], R68 ;  /* 0x00000044ff0075a7 */ /* 0x000e24000806110b */
[----:B0-----:R-:W-:Y:S05]  /*38f0*/  @!P3 BRA `(.L_x_8) ;  /* 0xfffffffc00f8b947 */ /* 0x001fea000383ffff */
[----:B------:R-:W-:Y:S05]  /*3900*/  BRA `(.L_x_16) ;  /* 0xffffffec00807947 */ /* 0x000fea000383ffff */
.L_x_12:
[----:B------:R-:W1:Y:S02]  /*3910*/  SYNCS.PHASECHK.TRANS64.TRYWAIT P0, [UR11], R2 ;  /* 0x00000002ff0075a7 */ /* 0x000e64000800110b */
[----:B-1----:R-:W-:Y:S05]  /*3920*/  @!P0 BRA `(.L_x_12) ;  /* 0xfffffffc00f88947 */ /* 0x002fea000383ffff */
[----:B------:R-:W-:Y:S05]  /*3930*/  BRA `(.L_x_11) ;  /* 0xfffffff400dc7947 */ /* 0x000fea000383ffff */
        .weak           $__internal_0_$__cuda_sm10x_tcgen05_guardrail_trap_col_being_dealloced_not_returned_by_alloc
        .type           $__internal_0_$__cuda_sm10x_tcgen05_guardrail_trap_col_being_dealloced_not_returned_by_alloc,@function
        .size           $__internal_0_$__cuda_sm10x_tcgen05_guardrail_trap_col_being_dealloced_not_returned_by_alloc,($__internal_1_$__cuda_sm10x_tcgen05_guardrail_trap_phase_invalid_during_alloc - $__internal_0_$__cuda_sm10x_tcgen05_guardrail_trap_col_being_dealloced_not_returned_by_alloc)
$__internal_0_$__cuda_sm10x_tcgen05_guardrail_trap_col_being_dealloced_not_returned_by_alloc:
[----:B------:R-:W-:Y:S05]  /*3940*/  BPT.TRAP 0x1 ;  /* 0x000000040000795c */ /* 0x000fea0000300000 */
[----:B------:R-:W-:-:S04]  /*3950*/  IMAD.MOV.U32 R3, RZ, RZ, 0x0 ;  /* 0x00000000ff037424 */ /* 0x000fc800078e00ff */
[----:B------:R-:W-:Y:S05]  /*3960*/  RET.REL.NODEC R2 `(matmul_kernel) ;  /* 0xffffffc402a47950 */ /* 0x000fea0003c3ffff */
        .weak           $__internal_1_$__cuda_sm10x_tcgen05_guardrail_trap_phase_invalid_during_alloc
        .type           $__internal_1_$__cuda_sm10x_tcgen05_guardrail_trap_phase_invalid_during_alloc,@function
        .size           $__internal_1_$__cuda_sm10x_tcgen05_guardrail_trap_phase_invalid_during_alloc,($__internal_2_$__cuda_sm10x_tcgen05_guardrail_trap_unallocated_columns_being_dealloced - $__internal_1_$__cuda_sm10x_tcgen05_guardrail_trap_phase_invalid_during_alloc)
$__internal_1_$__cuda_sm10x_tcgen05_guardrail_trap_phase_invalid_during_alloc:
[----:B------:R-:W-:Y:S05]  /*3970*/  BPT.TRAP 0x1 ;  /* 0x000000040000795c */ /* 0x000fea0000300000 */
[----:B------:R-:W-:-:S04]  /*3980*/  IMAD.MOV.U32 R3, RZ, RZ, 0x0 ;  /* 0x00000000ff037424 */ /* 0x000fc800078e00ff */
[----:B------:R-:W-:Y:S05]  /*3990*/  RET.REL.NODEC R2 `(matmul_kernel) ;  /* 0xffffffc402987950 */ /* 0x000fea0003c3ffff */
        .weak           $__internal_2_$__cuda_sm10x_tcgen05_guardrail_trap_unallocated_columns_being_dealloced
        .type           $__internal_2_$__cuda_sm10x_tcgen05_guardrail_trap_unallocated_columns_being_dealloced,@function
        .size           $__internal_2_$__cuda_sm10x_tcgen05_guardrail_trap_unallocated_columns_being_dealloced,(.L_x_20 - $__internal_2_$__cuda_sm10x_tcgen05_guardrail_trap_unallocated_columns_being_dealloced)
$__internal_2_$__cuda_sm10x_tcgen05_guardrail_trap_unallocated_columns_being_dealloced:
[----:B------:R-:W-:Y:S05]  /*39a0*/  BPT.TRAP 0x1 ;  /* 0x000000040000795c */ /* 0x000fea0000300000 */
[----:B------:R-:W-:-:S04]  /*39b0*/  IMAD.MOV.U32 R3, RZ, RZ, 0x0 ;  /* 0x00000000ff037424 */ /* 0x000fc800078e00ff */
[----:B------:R-:W-:Y:S05]  /*39c0*/  RET.REL.NODEC R2 `(matmul_kernel) ;  /* 0xffffffc4028c7950 */ /* 0x000fea0003c3ffff */
.L_x_17:
[----:B------:R-:W-:-:S00]  /*39d0*/  BRA `(.L_x_17) ;  /* 0xfffffffc00fc7947 */ /* 0x000fc0000383ffff */
[----:B------:R-:W-:-:S00]  /*39e0*/  NOP ;  /* 0x0000000000007918 */ /* 0x000fc00000000000 */
        /* <DEDUP_REMOVED lines=9> */
.L_x_20:


//--------------------- .nv.shared.matmul_kernel  --------------------------
	.section	.nv.shared.matmul_kernel,"aw",@nobits
	.sectionflags	@""
	.align	16
	.zero		1024


//--------------------- .nv.shared.reserved.0     --------------------------
	.section	.nv.shared.reserved.0,"aw",@nobits
	.align	8
	.weak		__nv_reservedSMEM_offset_0_alias
	.size		__nv_reservedSMEM_offset_0_alias, 0, 64
	.other		__nv_reservedSMEM_offset_0_alias,@"STO_CUDA_RESERVED_SHARED STV_DEFAULT"
__nv_reservedSMEM_offset_0_alias:
	.zero		0
.nv.shared.reserved.0:
	.zero		64
	.weak		__nv_reservedSMEM_allocation_phase
	.type		__nv_reservedSMEM_allocation_phase,@object
	.size		__nv_reservedSMEM_allocation_phase,(.L_0 - __nv_reservedSMEM_allocation_phase)
__nv_reservedSMEM_allocation_phase:
	.zero		1
.L_0:
	.zero		7
	.weak		__nv_reservedSMEM_devtool_atexit_pc
	.type		__nv_reservedSMEM_devtool_atexit_pc,@object
	.size		__nv_reservedSMEM_devtool_atexit_pc,(__nv_reservedSMEM_allocation_mask - __nv_reservedSMEM_devtool_atexit_pc)
__nv_reservedSMEM_devtool_atexit_pc:
	.zero		8
	.weak		__nv_reservedSMEM_allocation_mask
	.type		__nv_reservedSMEM_allocation_mask,@object
	.size		__nv_reservedSMEM_allocation_mask,(.L_2 - __nv_reservedSMEM_allocation_mask)
__nv_reservedSMEM_allocation_mask:
	.zero		4
.L_2:


//--------------------- .nv.constant0.matmul_kernel --------------------------
	.section	.nv.constant0.matmul_kernel,"a",@progbits
	.sectionflags	@""
	.align	4
.nv.constant0.matmul_kernel:
	.zero		976


//--------------------- SYMBOLS --------------------------

	.type		.nv.reservedSmem.offset0,@object
	.size		.nv.reservedSmem.offset0,0x4
	.type		.nv.reservedSmem.cap,@object
	.size		.nv.reservedSmem.cap,0x4
